	.target	sm_90a

	.elftype	@"ET_EXEC"


//--------------------- .note.nv.tkinfo           --------------------------
	.section	.note.nv.tkinfo,"",@"SHT_NOTE"
	.sectionflags	@"SHF_NOTE_NV_TKINFO"
	.tkinfo
        /*0018*/ 	.word	0x00000002
        /*0030*/ 	.string	""
        /*0030*/ 	.string	"ptxas"
        /*0030*/ 	.string	"Cuda compilation tools, release 13.0, V13.0.88"
        /*0030*/ 	.string	"Build cuda_13.0.r13.0/compiler.36424714_0"
        /*0030*/ 	.string	"-arch sm_90a -m 64 "



//--------------------- .note.nv.cuinfo           --------------------------
	.section	.note.nv.cuinfo,"",@"SHT_NOTE"
	.sectionflags	@"SHF_NOTE_NV_CUINFO"
        /*0018*/ 	.short	0x0002
        /*001a*/ 	.short	0x005a
        /*001c*/ 	.short	0x0082
	.zero		2


//--------------------- .nv.info                  --------------------------
	.section	.nv.info,"",@"SHT_CUDA_INFO"
	.align	4


	//----- nvinfo : EIATTR_REGCOUNT
	.align		4
        /*0000*/ 	.byte	0x04, 0x2f
        /*0002*/ 	.short	(.L_15 - .L_14)
	.align		4
.L_14:
        /*0004*/ 	.word	index@(_ZN7cutlass13device_kernelINS_4gemm6kernel13GemmUniversalIN4cute5tupleIJiiiiEEENS1_10collective13CollectiveMmaINS1_37MainloopSm90TmaGmmaWarpSpecializedFP8ILi17ENS5_IJNS4_1CILi1EEESB_SB_EEENS1_35KernelTmaWarpSpecializedCooperativeEEENS5_IJNSA_ILi128EEENSA_ILi64EEESG_EEENS_12float_e4m3_tENS5_IJlSB_lEEESI_SJ_NS4_8TiledMMAINS4_8MMA_AtomIJNS4_4SM904GMMA30MMA_64x64x32_F32E4M3E4M3_SS_TNILNSN_7ScaleInE1ELSP_1EEEEEENS4_6LayoutINS5_IJNSA_ILi2EEESB_SB_EEENS5_IJSB_NSA_ILi0EEESV_EEEEENS5_IJNS4_10UnderscoreESY_SY_EEEEENS4_13SM90_TMA_LOADENS4_14ComposedLayoutINS4_7SwizzleILi2ELi4ELi3EEENS4_18smem_ptr_flag_bitsILi8EEENSS_INS5_IJNSA_ILi8EEESG_EEENS5_IJSG_SB_EEEEEEEvNS4_8identityES11_S1B_vS1C_EENS_8epilogue10collective18CollectiveEpilogueINS1E_22Sm90TmaWarpSpecializedILi2ELi2ELi16ELb0ELb0EEEJSH_NS5_IJSF_NSA_ILi32EEEEEESI_SJ_SI_SJ_NS1E_6fusion15FusionCallbacksIS1I_NS1L_13LinCombEltActINS1E_6thread7SigmoidESI_fSI_fLNS_15FloatRoundStyleE2EEESH_S1K_JEEES11_NS12_INS13_ILi1ELi4ELi3EEES16_NSS_INS5_IJS17_S1J_EEENS5_IJS1J_SB_EEEEEEENS4_39AutoVectorizingCopyWithAssumedAlignmentILi128EEENS4_14SM90_TMA_STOREES1X_S1Z_NS4_9Copy_AtomIJNS4_17SM90_U32x4_STSM_NENS_6half_tEEEEvEEEvvEEEEvNT_6ParamsE)
        /*0008*/ 	.word	0x000000a8


	//----- nvinfo : EIATTR_FRAME_SIZE
	.align		4
.L_15:
        /*000c*/ 	.byte	0x04, 0x11
        /*000e*/ 	.short	(.L_17 - .L_16)
	.align		4
.L_16:
        /*0010*/ 	.word	index@($__internal_0_$__cuda_sm20_rcp_rn_f32_slowpath)
        /*0014*/ 	.word	0x00000000


	//----- nvinfo : EIATTR_FRAME_SIZE
	.align		4
.L_17:
        /*0018*/ 	.byte	0x04, 0x11
        /*001a*/ 	.short	(.L_19 - .L_18)
	.align		4
.L_18:
        /*001c*/ 	.word	index@(_ZN7cutlass13device_kernelINS_4gemm6kernel13GemmUniversalIN4cute5tupleIJiiiiEEENS1_10collective13CollectiveMmaINS1_37MainloopSm90TmaGmmaWarpSpecializedFP8ILi17ENS5_IJNS4_1CILi1EEESB_SB_EEENS1_35KernelTmaWarpSpecializedCooperativeEEENS5_IJNSA_ILi128EEENSA_ILi64EEESG_EEENS_12float_e4m3_tENS5_IJlSB_lEEESI_SJ_NS4_8TiledMMAINS4_8MMA_AtomIJNS4_4SM904GMMA30MMA_64x64x32_F32E4M3E4M3_SS_TNILNSN_7ScaleInE1ELSP_1EEEEEENS4_6LayoutINS5_IJNSA_ILi2EEESB_SB_EEENS5_IJSB_NSA_ILi0EEESV_EEEEENS5_IJNS4_10UnderscoreESY_SY_EEEEENS4_13SM90_TMA_LOADENS4_14ComposedLayoutINS4_7SwizzleILi2ELi4ELi3EEENS4_18smem_ptr_flag_bitsILi8EEENSS_INS5_IJNSA_ILi8EEESG_EEENS5_IJSG_SB_EEEEEEEvNS4_8identityES11_S1B_vS1C_EENS_8epilogue10collective18CollectiveEpilogueINS1E_22Sm90TmaWarpSpecializedILi2ELi2ELi16ELb0ELb0EEEJSH_NS5_IJSF_NSA_ILi32EEEEEESI_SJ_SI_SJ_NS1E_6fusion15FusionCallbacksIS1I_NS1L_13LinCombEltActINS1E_6thread7SigmoidESI_fSI_fLNS_15FloatRoundStyleE2EEESH_S1K_JEEES11_NS12_INS13_ILi1ELi4ELi3EEES16_NSS_INS5_IJS17_S1J_EEENS5_IJS1J_SB_EEEEEEENS4_39AutoVectorizingCopyWithAssumedAlignmentILi128EEENS4_14SM90_TMA_STOREES1X_S1Z_NS4_9Copy_AtomIJNS4_17SM90_U32x4_STSM_NENS_6half_tEEEEvEEEvvEEEEvNT_6ParamsE)
        /*0020*/ 	.word	0x00000000


	//----- nvinfo : EIATTR_MIN_STACK_SIZE
	.align		4
.L_19:
        /*0024*/ 	.byte	0x04, 0x12
        /*0026*/ 	.short	(.L_21 - .L_20)
	.align		4
.L_20:
        /*0028*/ 	.word	index@(_ZN7cutlass13device_kernelINS_4gemm6kernel13GemmUniversalIN4cute5tupleIJiiiiEEENS1_10collective13CollectiveMmaINS1_37MainloopSm90TmaGmmaWarpSpecializedFP8ILi17ENS5_IJNS4_1CILi1EEESB_SB_EEENS1_35KernelTmaWarpSpecializedCooperativeEEENS5_IJNSA_ILi128EEENSA_ILi64EEESG_EEENS_12float_e4m3_tENS5_IJlSB_lEEESI_SJ_NS4_8TiledMMAINS4_8MMA_AtomIJNS4_4SM904GMMA30MMA_64x64x32_F32E4M3E4M3_SS_TNILNSN_7ScaleInE1ELSP_1EEEEEENS4_6LayoutINS5_IJNSA_ILi2EEESB_SB_EEENS5_IJSB_NSA_ILi0EEESV_EEEEENS5_IJNS4_10UnderscoreESY_SY_EEEEENS4_13SM90_TMA_LOADENS4_14ComposedLayoutINS4_7SwizzleILi2ELi4ELi3EEENS4_18smem_ptr_flag_bitsILi8EEENSS_INS5_IJNSA_ILi8EEESG_EEENS5_IJSG_SB_EEEEEEEvNS4_8identityES11_S1B_vS1C_EENS_8epilogue10collective18CollectiveEpilogueINS1E_22Sm90TmaWarpSpecializedILi2ELi2ELi16ELb0ELb0EEEJSH_NS5_IJSF_NSA_ILi32EEEEEESI_SJ_SI_SJ_NS1E_6fusion15FusionCallbacksIS1I_NS1L_13LinCombEltActINS1E_6thread7SigmoidESI_fSI_fLNS_15FloatRoundStyleE2EEESH_S1K_JEEES11_NS12_INS13_ILi1ELi4ELi3EEES16_NSS_INS5_IJS17_S1J_EEENS5_IJS1J_SB_EEEEEEENS4_39AutoVectorizingCopyWithAssumedAlignmentILi128EEENS4_14SM90_TMA_STOREES1X_S1Z_NS4_9Copy_AtomIJNS4_17SM90_U32x4_STSM_NENS_6half_tEEEEvEEEvvEEEEvNT_6ParamsE)
        /*002c*/ 	.word	0x00000000
.L_21:


//--------------------- .nv.compat                --------------------------
	.section	.nv.compat,"",@"SHT_CUDA_COMPAT_INFO"
	.align	4
        /*0000*/ 	.byte	0x02, 0x09, 0x01, 0x00, 0x02, 0x02, 0x04, 0x00, 0x02, 0x05, 0x05, 0x00, 0x03, 0x07, 0x01, 0x01
        /*0010*/ 	.byte	0x02, 0x03, 0x01, 0x00, 0x02, 0x06, 0x01, 0x00, 0x04, 0x0b, 0x08, 0x00, 0x00, 0x00, 0x00, 0x00
        /*0020*/ 	.byte	0x00, 0x00, 0x00, 0x00


//--------------------- .nv.info._ZN7cutlass13device_kernelINS_4gemm6kernel13GemmUniversalIN4cute5tupleIJiiiiEEENS1_10collective13CollectiveMmaINS1_37MainloopSm90TmaGmmaWarpSpecializedFP8ILi17ENS5_IJNS4_1CILi1EEESB_SB_EEENS1_35KernelTmaWarpSpecializedCooperativeEEENS5_IJNSA_ILi128EEENSA_ILi64EEESG_EEENS_12float_e4m3_tENS5_IJlSB_lEEESI_SJ_NS4_8TiledMMAINS4_8MMA_AtomIJNS4_4SM904GMMA30MMA_64x64x32_F32E4M3E4M3_SS_TNILNSN_7ScaleInE1ELSP_1EEEEEENS4_6LayoutINS5_IJNSA_ILi2EEESB_SB_EEENS5_IJSB_NSA_ILi0EEESV_EEEEENS5_IJNS4_10UnderscoreESY_SY_EEEEENS4_13SM90_TMA_LOADENS4_14ComposedLayoutINS4_7SwizzleILi2ELi4ELi3EEENS4_18smem_ptr_flag_bitsILi8EEENSS_INS5_IJNSA_ILi8EEESG_EEENS5_IJSG_SB_EEEEEEEvNS4_8identityES11_S1B_vS1C_EENS_8epilogue10collective18CollectiveEpilogueINS1E_22Sm90TmaWarpSpecializedILi2ELi2ELi16ELb0ELb0EEEJSH_NS5_IJSF_NSA_ILi32EEEEEESI_SJ_SI_SJ_NS1E_6fusion15FusionCallbacksIS1I_NS1L_13LinCombEltActINS1E_6thread7SigmoidESI_fSI_fLNS_15FloatRoundStyleE2EEESH_S1K_JEEES11_NS12_INS13_ILi1ELi4ELi3EEES16_NSS_INS5_IJS17_S1J_EEENS5_IJS1J_SB_EEEEEEENS4_39AutoVectorizingCopyWithAssumedAlignmentILi128EEENS4_14SM90_TMA_STOREES1X_S1Z_NS4_9Copy_AtomIJNS4_17SM90_U32x4_STSM_NENS_6half_tEEEEvEEEvvEEEEvNT_6ParamsE --------------------------
	.section	.nv.info._ZN7cutlass13device_kernelINS_4gemm6kernel13GemmUniversalIN4cute5tupleIJiiiiEEENS1_10collective13CollectiveMmaINS1_37MainloopSm90TmaGmmaWarpSpecializedFP8ILi17ENS5_IJNS4_1CILi1EEESB_SB_EEENS1_35KernelTmaWarpSpecializedCooperativeEEENS5_IJNSA_ILi128EEENSA_ILi64EEESG_EEENS_12float_e4m3_tENS5_IJlSB_lEEESI_SJ_NS4_8TiledMMAINS4_8MMA_AtomIJNS4_4SM904GMMA30MMA_64x64x32_F32E4M3E4M3_SS_TNILNSN_7ScaleInE1ELSP_1EEEEEENS4_6LayoutINS5_IJNSA_ILi2EEESB_SB_EEENS5_IJSB_NSA_ILi0EEESV_EEEEENS5_IJNS4_10UnderscoreESY_SY_EEEEENS4_13SM90_TMA_LOADENS4_14ComposedLayoutINS4_7SwizzleILi2ELi4ELi3EEENS4_18smem_ptr_flag_bitsILi8EEENSS_INS5_IJNSA_ILi8EEESG_EEENS5_IJSG_SB_EEEEEEEvNS4_8identityES11_S1B_vS1C_EENS_8epilogue10collective18CollectiveEpilogueINS1E_22Sm90TmaWarpSpecializedILi2ELi2ELi16ELb0ELb0EEEJSH_NS5_IJSF_NSA_ILi32EEEEEESI_SJ_SI_SJ_NS1E_6fusion15FusionCallbacksIS1I_NS1L_13LinCombEltActINS1E_6thread7SigmoidESI_fSI_fLNS_15FloatRoundStyleE2EEESH_S1K_JEEES11_NS12_INS13_ILi1ELi4ELi3EEES16_NSS_INS5_IJS17_S1J_EEENS5_IJS1J_SB_EEEEEEENS4_39AutoVectorizingCopyWithAssumedAlignmentILi128EEENS4_14SM90_TMA_STOREES1X_S1Z_NS4_9Copy_AtomIJNS4_17SM90_U32x4_STSM_NENS_6half_tEEEEvEEEvvEEEEvNT_6ParamsE,"",@"SHT_CUDA_INFO"
	.sectionflags	@""
	.align	4


	//----- nvinfo : EIATTR_CUDA_API_VERSION
	.align		4
        /*0000*/ 	.byte	0x04, 0x37
        /*0002*/ 	.short	(.L_23 - .L_22)
.L_22:
        /*0004*/ 	.word	0x00000082


	//----- nvinfo : EIATTR_KPARAM_INFO
	.align		4
.L_23:
        /*0008*/ 	.byte	0x04, 0x17
        /*000a*/ 	.short	(.L_25 - .L_24)
.L_24:
        /*000c*/ 	.word	0x00000000
        /*0010*/ 	.short	0x0000
        /*0012*/ 	.short	0x0070
        /*0014*/ 	.byte	0x00, 0xf0, 0x01, 0x1c


	//----- nvinfo : EIATTR_SPARSE_MMA_MASK
	.align		4
.L_25:
        /*0018*/ 	.byte	0x03, 0x50
        /*001a*/ 	.short	0x0000


	//----- nvinfo : EIATTR_MAXREG_COUNT
	.align		4
        /*001c*/ 	.byte	0x03, 0x1b
        /*001e*/ 	.short	0x00a8


	//----- nvinfo : EIATTR_NUM_BARRIERS
	.align		4
        /*0020*/ 	.byte	0x02, 0x4c
        /*0022*/ 	.byte	0x02
	.zero		1


	//----- nvinfo : EIATTR_EXTERNS
	.align		4
        /*0024*/ 	.byte	0x04, 0x0f
        /*0026*/ 	.short	(.L_27 - .L_26)


	//   ....[0]....
	.align		4
.L_26:
        /*0028*/ 	.word	index@(__assertfail)


	//----- nvinfo : EIATTR_MERCURY_ISA_VERSION
	.align		4
.L_27:
        /*002c*/ 	.byte	0x03, 0x5f
        /*002e*/ 	.short	0x0101


	//----- nvinfo : EIATTR_INT_WARP_WIDE_INSTR_OFFSETS
	.align		4
        /*0030*/ 	.byte	0x04, 0x31
        /*0032*/ 	.short	(.L_29 - .L_28)


	//   ....[0]....
.L_28:
        /*0034*/ 	.word	0x00000a40


	//   ....[1]....
        /*0038*/ 	.word	0x00000a50


	//   ....[2]....
        /*003c*/ 	.word	0x00000ad0


	//----- nvinfo : EIATTR_COOP_GROUP_MASK_REGIDS
	.align		4
.L_29:
        /*0040*/ 	.byte	0x04, 0x29
        /*0042*/ 	.short	(.L_31 - .L_30)


	//   ....[0]....
.L_30:
        /*0044*/ 	.word	0xffffffff


	//   ....[1]....
        /*0048*/ 	.word	0xffffffff


	//   ....[2]....
        /*004c*/ 	.word	0xffffffff


	//   ....[3]....
        /*0050*/ 	.word	0xffffffff


	//   ....[4]....
        /*0054*/ 	.word	0xffffffff


	//   ....[5]....
        /*0058*/ 	.word	0xffffffff


	//----- nvinfo : EIATTR_COOP_GROUP_INSTR_OFFSETS
	.align		4
.L_31:
        /*005c*/ 	.byte	0x04, 0x28
        /*005e*/ 	.short	(.L_33 - .L_32)


	//   ....[0]....
.L_32:
        /*0060*/ 	.word	0x00000070


	//   ....[1]....
        /*0064*/ 	.word	0x00000080


	//   ....[2]....
        /*0068*/ 	.word	0x00000440


	//   ....[3]....
        /*006c*/ 	.word	0x000007a0


	//   ....[4]....
        /*0070*/ 	.word	0x00000910


	//   ....[5]....
        /*0074*/ 	.word	0x000016c0


	//----- nvinfo : EIATTR_REG_RECONFIG
	.align		4
.L_33:
        /*0078*/ 	.byte	0x01, 0x54
	.zero		2


	//----- nvinfo : EIATTR_SYSCALL_OFFSETS
	.align		4
        /*007c*/ 	.byte	0x04, 0x46
        /*007e*/ 	.short	(.L_35 - .L_34)


	//   ....[0]....
.L_34:
        /*0080*/ 	.word	0x00002b20


	//   ....[1]....
        /*0084*/ 	.word	0x00002c60


	//----- nvinfo : EIATTR_MBARRIER_INSTR_OFFSETS
	.align		4
.L_35:
        /*0088*/ 	.byte	0x04, 0x39
        /*008a*/ 	.short	(.L_37 - .L_36)


	//   ....[0]....
.L_36:
        /*008c*/ 	.word	0x00000560
        /*0090*/ 	.word	0x000000ff
        /*0094*/ 	.word	0x00000000
        /*0098*/ 	.short	0x0100
        /*009a*/ 	.byte	0x08
	.zero		1


	//   ....[1]....
        /*009c*/ 	.word	0x00000570
        /*00a0*/ 	.word	0x000000ff
        /*00a4*/ 	.word	0x00000088
        /*00a8*/ 	.short	0x0100
        /*00aa*/ 	.byte	0x08
	.zero		1


	//   ....[2]....
        /*00ac*/ 	.word	0x00000580
        /*00b0*/ 	.word	0x000000ff
        /*00b4*/ 	.word	0x00000008
        /*00b8*/ 	.short	0x0100
        /*00ba*/ 	.byte	0x08
	.zero		1


	//   ....[3]....
        /*00bc*/ 	.word	0x00000590
        /*00c0*/ 	.word	0x000000ff
        /*00c4*/ 	.word	0x00000090
        /*00c8*/ 	.short	0x0100
        /*00ca*/ 	.byte	0x08
	.zero		1


	//   ....[4]....
        /*00cc*/ 	.word	0x000005a0
        /*00d0*/ 	.word	0x000000ff
        /*00d4*/ 	.word	0x00000010
        /*00d8*/ 	.short	0x0100
        /*00da*/ 	.byte	0x08
	.zero		1


	//   ....[5]....
        /*00dc*/ 	.word	0x000005b0
        /*00e0*/ 	.word	0x000000ff
        /*00e4*/ 	.word	0x00000098
        /*00e8*/ 	.short	0x0100
        /*00ea*/ 	.byte	0x08
	.zero		1


	//   ....[6]....
        /*00ec*/ 	.word	0x000005c0
        /*00f0*/ 	.word	0x000000ff
        /*00f4*/ 	.word	0x00000018
        /*00f8*/ 	.short	0x0100
        /*00fa*/ 	.byte	0x08
	.zero		1


	//   ....[7]....
        /*00fc*/ 	.word	0x000005d0
        /*0100*/ 	.word	0x000000ff
        /*0104*/ 	.word	0x000000a0
        /*0108*/ 	.short	0x0100
        /*010a*/ 	.byte	0x08
	.zero		1


	//   ....[8]....
        /*010c*/ 	.word	0x000005e0
        /*0110*/ 	.word	0x000000ff
        /*0114*/ 	.word	0x00000020
        /*0118*/ 	.short	0x0100
        /*011a*/ 	.byte	0x08
	.zero		1


	//   ....[9]....
        /*011c*/ 	.word	0x000005f0
        /*0120*/ 	.word	0x000000ff
        /*0124*/ 	.word	0x000000a8
        /*0128*/ 	.short	0x0100
        /*012a*/ 	.byte	0x08
	.zero		1


	//   ....[10]....
        /*012c*/ 	.word	0x00000600
        /*0130*/ 	.word	0x000000ff
        /*0134*/ 	.word	0x00000028
        /*0138*/ 	.short	0x0100
        /*013a*/ 	.byte	0x08
	.zero		1


	//   ....[11]....
        /*013c*/ 	.word	0x00000610
        /*0140*/ 	.word	0x000000ff
        /*0144*/ 	.word	0x000000b0
        /*0148*/ 	.short	0x0100
        /*014a*/ 	.byte	0x08
	.zero		1


	//   ....[12]....
        /*014c*/ 	.word	0x00000620
        /*0150*/ 	.word	0x000000ff
        /*0154*/ 	.word	0x00000030
        /*0158*/ 	.short	0x0100
        /*015a*/ 	.byte	0x08
	.zero		1


	//   ....[13]....
        /*015c*/ 	.word	0x00000630
        /*0160*/ 	.word	0x000000ff
        /*0164*/ 	.word	0x000000b8
        /*0168*/ 	.short	0x0100
        /*016a*/ 	.byte	0x08
	.zero		1


	//   ....[14]....
        /*016c*/ 	.word	0x00000640
        /*0170*/ 	.word	0x000000ff
        /*0174*/ 	.word	0x00000038
        /*0178*/ 	.short	0x0100
        /*017a*/ 	.byte	0x08
	.zero		1


	//   ....[15]....
        /*017c*/ 	.word	0x00000650
        /*0180*/ 	.word	0x000000ff
        /*0184*/ 	.word	0x000000c0
        /*0188*/ 	.short	0x0100
        /*018a*/ 	.byte	0x08
	.zero		1


	//   ....[16]....
        /*018c*/ 	.word	0x00000660
        /*0190*/ 	.word	0x000000ff
        /*0194*/ 	.word	0x00000040
        /*0198*/ 	.short	0x0100
        /*019a*/ 	.byte	0x08
	.zero		1


	//   ....[17]....
        /*019c*/ 	.word	0x00000670
        /*01a0*/ 	.word	0x000000ff
        /*01a4*/ 	.word	0x000000c8
        /*01a8*/ 	.short	0x0100
        /*01aa*/ 	.byte	0x08
	.zero		1


	//   ....[18]....
        /*01ac*/ 	.word	0x00000680
        /*01b0*/ 	.word	0x000000ff
        /*01b4*/ 	.word	0x00000048
        /*01b8*/ 	.short	0x0100
        /*01ba*/ 	.byte	0x08
	.zero		1


	//   ....[19]....
        /*01bc*/ 	.word	0x00000690
        /*01c0*/ 	.word	0x000000ff
        /*01c4*/ 	.word	0x000000d0
        /*01c8*/ 	.short	0x0100
        /*01ca*/ 	.byte	0x08
	.zero		1


	//   ....[20]....
        /*01cc*/ 	.word	0x000006a0
        /*01d0*/ 	.word	0x000000ff
        /*01d4*/ 	.word	0x00000050
        /*01d8*/ 	.short	0x0100
        /*01da*/ 	.byte	0x08
	.zero		1


	//   ....[21]....
        /*01dc*/ 	.word	0x000006b0
        /*01e0*/ 	.word	0x000000ff
        /*01e4*/ 	.word	0x000000d8
        /*01e8*/ 	.short	0x0100
        /*01ea*/ 	.byte	0x08
	.zero		1


	//   ....[22]....
        /*01ec*/ 	.word	0x000006c0
        /*01f0*/ 	.word	0x000000ff
        /*01f4*/ 	.word	0x00000058
        /*01f8*/ 	.short	0x0100
        /*01fa*/ 	.byte	0x08
	.zero		1


	//   ....[23]....
        /*01fc*/ 	.word	0x000006d0
        /*0200*/ 	.word	0x000000ff
        /*0204*/ 	.word	0x000000e0
        /*0208*/ 	.short	0x0100
        /*020a*/ 	.byte	0x08
	.zero		1


	//   ....[24]....
        /*020c*/ 	.word	0x000006e0
        /*0210*/ 	.word	0x000000ff
        /*0214*/ 	.word	0x00000060
        /*0218*/ 	.short	0x0100
        /*021a*/ 	.byte	0x08
	.zero		1


	//   ....[25]....
        /*021c*/ 	.word	0x000006f0
        /*0220*/ 	.word	0x000000ff
        /*0224*/ 	.word	0x000000e8
        /*0228*/ 	.short	0x0100
        /*022a*/ 	.byte	0x08
	.zero		1


	//   ....[26]....
        /*022c*/ 	.word	0x00000700
        /*0230*/ 	.word	0x000000ff
        /*0234*/ 	.word	0x00000068
        /*0238*/ 	.short	0x0100
        /*023a*/ 	.byte	0x08
	.zero		1


	//   ....[27]....
        /*023c*/ 	.word	0x00000710
        /*0240*/ 	.word	0x000000ff
        /*0244*/ 	.word	0x000000f0
        /*0248*/ 	.short	0x0100
        /*024a*/ 	.byte	0x08
	.zero		1


	//   ....[28]....
        /*024c*/ 	.word	0x00000720
        /*0250*/ 	.word	0x000000ff
        /*0254*/ 	.word	0x00000070
        /*0258*/ 	.short	0x0100
        /*025a*/ 	.byte	0x08
	.zero		1


	//   ....[29]....
        /*025c*/ 	.word	0x00000730
        /*0260*/ 	.word	0x000000ff
        /*0264*/ 	.word	0x000000f8
        /*0268*/ 	.short	0x0100
        /*026a*/ 	.byte	0x08
	.zero		1


	//   ....[30]....
        /*026c*/ 	.word	0x00000740
        /*0270*/ 	.word	0x000000ff
        /*0274*/ 	.word	0x00000078
        /*0278*/ 	.short	0x0100
        /*027a*/ 	.byte	0x08
	.zero		1


	//   ....[31]....
        /*027c*/ 	.word	0x00000750
        /*0280*/ 	.word	0x000000ff
        /*0284*/ 	.word	0x00000100
        /*0288*/ 	.short	0x0100
        /*028a*/ 	.byte	0x08
	.zero		1


	//   ....[32]....
        /*028c*/ 	.word	0x00000760
        /*0290*/ 	.word	0x000000ff
        /*0294*/ 	.word	0x00000080
        /*0298*/ 	.short	0x0100
        /*029a*/ 	.byte	0x08
	.zero		1


	//   ....[33]....
        /*029c*/ 	.word	0x00000770
        /*02a0*/ 	.word	0x000000ff
        /*02a4*/ 	.word	0x00000108
        /*02a8*/ 	.short	0x0100
        /*02aa*/ 	.byte	0x08
	.zero		1


	//   ....[34]....
        /*02ac*/ 	.word	0x000008c0
        /*02b0*/ 	.word	0x000000ff
        /*02b4*/ 	.word	0x00000110
        /*02b8*/ 	.short	0x0100
        /*02ba*/ 	.byte	0x08
	.zero		1


	//   ....[35]....
        /*02bc*/ 	.word	0x000008d0
        /*02c0*/ 	.word	0x000000ff
        /*02c4*/ 	.word	0x00000120
        /*02c8*/ 	.short	0x0100
        /*02ca*/ 	.byte	0x08
	.zero		1


	//   ....[36]....
        /*02cc*/ 	.word	0x000008e0
        /*02d0*/ 	.word	0x000000ff
        /*02d4*/ 	.word	0x00000118
        /*02d8*/ 	.short	0x0100
        /*02da*/ 	.byte	0x08
	.zero		1


	//   ....[37]....
        /*02dc*/ 	.word	0x000008f0
        /*02e0*/ 	.word	0x000000ff
        /*02e4*/ 	.word	0x00000128
        /*02e8*/ 	.short	0x0100
        /*02ea*/ 	.byte	0x08
	.zero		1


	//   ....[38]....
        /*02ec*/ 	.word	0x00000b70
        /*02f0*/ 	.word	0x000000ff
        /*02f4*/ 	.word	0x00000130
        /*02f8*/ 	.short	0x0100
        /*02fa*/ 	.byte	0x08
	.zero		1


	//   ....[39]....
        /*02fc*/ 	.word	0x00000bd0
        /*0300*/ 	.word	0x000000ff
        /*0304*/ 	.word	0x00000138
        /*0308*/ 	.short	0x0100
        /*030a*/ 	.byte	0x08
	.zero		1


	//   ....[40]....
        /*030c*/ 	.word	0x000019d0
        /*0310*/ 	.word	0x000000ff
        /*0314*/ 	.word	0x00000000
        /*0318*/ 	.short	0x010a
        /*031a*/ 	.byte	0x05
	.zero		1


	//   ....[41]....
        /*031c*/ 	.word	0x00001a10
        /*0320*/ 	.word	0x000000ff
        /*0324*/ 	.word	0x00000000
        /*0328*/ 	.short	0x010a
        /*032a*/ 	.byte	0x05
	.zero		1


	//   ....[42]....
        /*032c*/ 	.word	0x00002040
        /*0330*/ 	.word	0x000000ff
        /*0334*/ 	.word	0x00000000
        /*0338*/ 	.short	0x010a
        /*033a*/ 	.byte	0x08
	.zero		1


	//   ....[43]....
        /*033c*/ 	.word	0x00002080
        /*0340*/ 	.word	0x000000ff
        /*0344*/ 	.word	0x00000000
        /*0348*/ 	.short	0x010a
        /*034a*/ 	.byte	0x08
	.zero		1


	//   ....[44]....
        /*034c*/ 	.word	0x000024c0
        /*0350*/ 	.word	0x000000ff
        /*0354*/ 	.word	0x00000000
        /*0358*/ 	.short	0x0101
        /*035a*/ 	.byte	0x07
	.zero		1


	//   ....[45]....
        /*035c*/ 	.word	0x000028f0
        /*0360*/ 	.word	0x000000ff
        /*0364*/ 	.word	0x00000000
        /*0368*/ 	.short	0x0101
        /*036a*/ 	.byte	0x05
	.zero		1


	//   ....[46]....
        /*036c*/ 	.word	0x000030e0
        /*0370*/ 	.word	0x0000000d
        /*0374*/ 	.word	0x00000110
        /*0378*/ 	.short	0x010a
        /*037a*/ 	.byte	0x3f
	.zero		1


	//   ....[47]....
        /*037c*/ 	.word	0x00003360
        /*0380*/ 	.word	0x00000000
        /*0384*/ 	.word	0x00000000
        /*0388*/ 	.short	0x0101
        /*038a*/ 	.byte	0x3f
	.zero		1


	//   ....[48]....
        /*038c*/ 	.word	0x00005170
        /*0390*/ 	.word	0x0000000c
        /*0394*/ 	.word	0x00000110
        /*0398*/ 	.short	0x010a
        /*039a*/ 	.byte	0x3f
	.zero		1


	//   ....[49]....
        /*039c*/ 	.word	0x000053a0
        /*03a0*/ 	.word	0x00000000
        /*03a4*/ 	.word	0x00000000
        /*03a8*/ 	.short	0x0101
        /*03aa*/ 	.byte	0x3f
	.zero		1


	//   ....[50]....
        /*03ac*/ 	.word	0x00007e40
        /*03b0*/ 	.word	0x000000ff
        /*03b4*/ 	.word	0x00000138
        /*03b8*/ 	.short	0x010a
        /*03ba*/ 	.byte	0x04
	.zero		1


	//   ....[51]....
        /*03bc*/ 	.word	0x00008250
        /*03c0*/ 	.word	0x000000ff
        /*03c4*/ 	.word	0x00000120
        /*03c8*/ 	.short	0x010a
        /*03ca*/ 	.byte	0x05
	.zero		1


	//   ....[52]....
        /*03cc*/ 	.word	0x00008340
        /*03d0*/ 	.word	0x000000ff
        /*03d4*/ 	.word	0x00000110
        /*03d8*/ 	.short	0x010b
        /*03da*/ 	.byte	0x05
	.zero		1


	//   ....[53]....
        /*03dc*/ 	.word	0x000083a0
        /*03e0*/ 	.word	0x000000ff
        /*03e4*/ 	.word	0x00000000
        /*03e8*/ 	.short	0x0101
        /*03ea*/ 	.byte	0x04
	.zero		1


	//   ....[54]....
        /*03ec*/ 	.word	0x000083d0
        /*03f0*/ 	.word	0x000000ff
        /*03f4*/ 	.word	0x00000128
        /*03f8*/ 	.short	0x010a
        /*03fa*/ 	.byte	0x05
	.zero		1


	//   ....[55]....
        /*03fc*/ 	.word	0x000084e0
        /*0400*/ 	.word	0x000000ff
        /*0404*/ 	.word	0x00000118
        /*0408*/ 	.short	0x010b
        /*040a*/ 	.byte	0x05
	.zero		1


	//   ....[56]....
        /*040c*/ 	.word	0x000085d0
        /*0410*/ 	.word	0x000000ff
        /*0414*/ 	.word	0x00000000
        /*0418*/ 	.short	0x0101
        /*041a*/ 	.byte	0x04
	.zero		1


	//   ....[57]....
        /*041c*/ 	.word	0x00008c20
        /*0420*/ 	.word	0x00000003
        /*0424*/ 	.word	0x00000120
        /*0428*/ 	.short	0x010a
        /*042a*/ 	.byte	0x3f
	.zero		1


	//   ....[58]....
        /*042c*/ 	.word	0x00008c70
        /*0430*/ 	.word	0x00000003
        /*0434*/ 	.word	0x00000128
        /*0438*/ 	.short	0x010a
        /*043a*/ 	.byte	0x3f
	.zero		1


	//   ....[59]....
        /*043c*/ 	.word	0x00008fb0
        /*0440*/ 	.word	0x00000015
        /*0444*/ 	.word	0x00000088
        /*0448*/ 	.short	0x010a
        /*044a*/ 	.byte	0x3f
	.zero		1


	//   ....[60]....
        /*044c*/ 	.word	0x00009310
        /*0450*/ 	.word	0x00000006
        /*0454*/ 	.word	0x00000138
        /*0458*/ 	.short	0x0101
        /*045a*/ 	.byte	0x3f
	.zero		1


	//   ....[61]....
        /*045c*/ 	.word	0x00009a70
        /*0460*/ 	.word	0x00000007
        /*0464*/ 	.word	0x00000000
        /*0468*/ 	.short	0x010a
        /*046a*/ 	.byte	0x3f
	.zero		1


	//   ....[62]....
        /*046c*/ 	.word	0x00009af0
        /*0470*/ 	.word	0x00000009
        /*0474*/ 	.word	0x00000000
        /*0478*/ 	.short	0x010a
        /*047a*/ 	.byte	0x3f
	.zero		1


	//   ....[63]....
        /*047c*/ 	.word	0x00009b80
        /*0480*/ 	.word	0x00000006
        /*0484*/ 	.word	0x00000000
        /*0488*/ 	.short	0x010a
        /*048a*/ 	.byte	0x3f
	.zero		1


	//   ....[64]....
        /*048c*/ 	.word	0x00009c10
        /*0490*/ 	.word	0x00000009
        /*0494*/ 	.word	0x00000000
        /*0498*/ 	.short	0x010a
        /*049a*/ 	.byte	0x3f
	.zero		1


	//   ....[65]....
        /*049c*/ 	.word	0x00009ca0
        /*04a0*/ 	.word	0x00000006
        /*04a4*/ 	.word	0x00000000
        /*04a8*/ 	.short	0x010a
        /*04aa*/ 	.byte	0x3f
	.zero		1


	//   ....[66]....
        /*04ac*/ 	.word	0x00009d30
        /*04b0*/ 	.word	0x00000009
        /*04b4*/ 	.word	0x00000000
        /*04b8*/ 	.short	0x010a
        /*04ba*/ 	.byte	0x3f
	.zero		1


	//   ....[67]....
        /*04bc*/ 	.word	0x00009dc0
        /*04c0*/ 	.word	0x00000006
        /*04c4*/ 	.word	0x00000000
        /*04c8*/ 	.short	0x010a
        /*04ca*/ 	.byte	0x3f
	.zero		1


	//   ....[68]....
        /*04cc*/ 	.word	0x00009e50
        /*04d0*/ 	.word	0x00000009
        /*04d4*/ 	.word	0x00000000
        /*04d8*/ 	.short	0x010a
        /*04da*/ 	.byte	0x3f
	.zero		1


	//   ....[69]....
        /*04dc*/ 	.word	0x00009ee0
        /*04e0*/ 	.word	0x00000006
        /*04e4*/ 	.word	0x00000000
        /*04e8*/ 	.short	0x010a
        /*04ea*/ 	.byte	0x3f
	.zero		1


	//   ....[70]....
        /*04ec*/ 	.word	0x00009f70
        /*04f0*/ 	.word	0x00000009
        /*04f4*/ 	.word	0x00000000
        /*04f8*/ 	.short	0x010a
        /*04fa*/ 	.byte	0x3f
	.zero		1


	//   ....[71]....
        /*04fc*/ 	.word	0x0000a000
        /*0500*/ 	.word	0x00000006
        /*0504*/ 	.word	0x00000000
        /*0508*/ 	.short	0x010a
        /*050a*/ 	.byte	0x3f
	.zero		1


	//   ....[72]....
        /*050c*/ 	.word	0x0000a090
        /*0510*/ 	.word	0x00000009
        /*0514*/ 	.word	0x00000000
        /*0518*/ 	.short	0x010a
        /*051a*/ 	.byte	0x3f
	.zero		1


	//   ....[73]....
        /*051c*/ 	.word	0x0000a120
        /*0520*/ 	.word	0x00000006
        /*0524*/ 	.word	0x00000000
        /*0528*/ 	.short	0x010a
        /*052a*/ 	.byte	0x3f
	.zero		1


	//   ....[74]....
        /*052c*/ 	.word	0x0000a1b0
        /*0530*/ 	.word	0x00000009
        /*0534*/ 	.word	0x00000000
        /*0538*/ 	.short	0x010a
        /*053a*/ 	.byte	0x3f
	.zero		1


	//   ....[75]....
        /*053c*/ 	.word	0x0000a240
        /*0540*/ 	.word	0x00000006
        /*0544*/ 	.word	0x00000000
        /*0548*/ 	.short	0x010a
        /*054a*/ 	.byte	0x3f
	.zero		1


	//   ....[76]....
        /*054c*/ 	.word	0x0000a2d0
        /*0550*/ 	.word	0x00000009
        /*0554*/ 	.word	0x00000000
        /*0558*/ 	.short	0x010a
        /*055a*/ 	.byte	0x3f
	.zero		1


	//   ....[77]....
        /*055c*/ 	.word	0x0000a360
        /*0560*/ 	.word	0x00000003
        /*0564*/ 	.word	0x00000000
        /*0568*/ 	.short	0x010a
        /*056a*/ 	.byte	0x3f
	.zero		1


	//   ....[78]....
        /*056c*/ 	.word	0x0000a3d0
        /*0570*/ 	.word	0x00000005
        /*0574*/ 	.word	0x00000000
        /*0578*/ 	.short	0x010a
        /*057a*/ 	.byte	0x3f
	.zero		1


	//   ....[79]....
        /*057c*/ 	.word	0x0000a430
        /*0580*/ 	.word	0x00000005
        /*0584*/ 	.word	0x00000000
        /*0588*/ 	.short	0x010a
        /*058a*/ 	.byte	0x3f
	.zero		1


	//   ....[80]....
        /*058c*/ 	.word	0x0000a480
        /*0590*/ 	.word	0x0000000d
        /*0594*/ 	.word	0x00000110
        /*0598*/ 	.short	0x010a
        /*059a*/ 	.byte	0x3f
	.zero		1


	//   ....[81]....
        /*059c*/ 	.word	0x0000a4d0
        /*05a0*/ 	.word	0x0000000c
        /*05a4*/ 	.word	0x00000110
        /*05a8*/ 	.short	0x010a
        /*05aa*/ 	.byte	0x3f
	.zero		1


	//   ....[82]....
        /*05ac*/ 	.word	0x0000a530
        /*05b0*/ 	.word	0x0000000a
        /*05b4*/ 	.word	0x00000138
        /*05b8*/ 	.short	0x010a
        /*05ba*/ 	.byte	0x3f
	.zero		1


	//   ....[83]....
        /*05bc*/ 	.word	0x0000a590
        /*05c0*/ 	.word	0x00000005
        /*05c4*/ 	.word	0x00000120
        /*05c8*/ 	.short	0x010a
        /*05ca*/ 	.byte	0x3f
	.zero		1


	//   ....[84]....
        /*05cc*/ 	.word	0x0000a5f0
        /*05d0*/ 	.word	0x00000005
        /*05d4*/ 	.word	0x00000128
        /*05d8*/ 	.short	0x010a
        /*05da*/ 	.byte	0x3f
	.zero		1


	//   ....[85]....
        /*05dc*/ 	.word	0x0000a640
        /*05e0*/ 	.word	0x00000003
        /*05e4*/ 	.word	0x00000120
        /*05e8*/ 	.short	0x010a
        /*05ea*/ 	.byte	0x3f
	.zero		1


	//   ....[86]....
        /*05ec*/ 	.word	0x0000a710
        /*05f0*/ 	.word	0x00000015
        /*05f4*/ 	.word	0x00000088
        /*05f8*/ 	.short	0x010a
        /*05fa*/ 	.byte	0x3f
	.zero		1


	//   ....[87]....
        /*05fc*/ 	.word	0x0000a7e0
        /*0600*/ 	.word	0x00000007
        /*0604*/ 	.word	0x00000000
        /*0608*/ 	.short	0x010a
        /*060a*/ 	.byte	0x3f
	.zero		1


	//   ....[88]....
        /*060c*/ 	.word	0x0000a830
        /*0610*/ 	.word	0x00000009
        /*0614*/ 	.word	0x00000000
        /*0618*/ 	.short	0x010a
        /*061a*/ 	.byte	0x3f
	.zero		1


	//   ....[89]....
        /*061c*/ 	.word	0x0000a880
        /*0620*/ 	.word	0x00000006
        /*0624*/ 	.word	0x00000000
        /*0628*/ 	.short	0x010a
        /*062a*/ 	.byte	0x3f
	.zero		1


	//   ....[90]....
        /*062c*/ 	.word	0x0000a8d0
        /*0630*/ 	.word	0x00000009
        /*0634*/ 	.word	0x00000000
        /*0638*/ 	.short	0x010a
        /*063a*/ 	.byte	0x3f
	.zero		1


	//   ....[91]....
        /*063c*/ 	.word	0x0000a920
        /*0640*/ 	.word	0x00000006
        /*0644*/ 	.word	0x00000000
        /*0648*/ 	.short	0x010a
        /*064a*/ 	.byte	0x3f
	.zero		1


	//   ....[92]....
        /*064c*/ 	.word	0x0000a970
        /*0650*/ 	.word	0x00000009
        /*0654*/ 	.word	0x00000000
        /*0658*/ 	.short	0x010a
        /*065a*/ 	.byte	0x3f
	.zero		1


	//   ....[93]....
        /*065c*/ 	.word	0x0000a9c0
        /*0660*/ 	.word	0x00000006
        /*0664*/ 	.word	0x00000000
        /*0668*/ 	.short	0x010a
        /*066a*/ 	.byte	0x3f
	.zero		1


	//   ....[94]....
        /*066c*/ 	.word	0x0000aa10
        /*0670*/ 	.word	0x00000009
        /*0674*/ 	.word	0x00000000
        /*0678*/ 	.short	0x010a
        /*067a*/ 	.byte	0x3f
	.zero		1


	//   ....[95]....
        /*067c*/ 	.word	0x0000aa60
        /*0680*/ 	.word	0x00000006
        /*0684*/ 	.word	0x00000000
        /*0688*/ 	.short	0x010a
        /*068a*/ 	.byte	0x3f
	.zero		1


	//   ....[96]....
        /*068c*/ 	.word	0x0000aab0
        /*0690*/ 	.word	0x00000009
        /*0694*/ 	.word	0x00000000
        /*0698*/ 	.short	0x010a
        /*069a*/ 	.byte	0x3f
	.zero		1


	//   ....[97]....
        /*069c*/ 	.word	0x0000ab00
        /*06a0*/ 	.word	0x00000006
        /*06a4*/ 	.word	0x00000000
        /*06a8*/ 	.short	0x010a
        /*06aa*/ 	.byte	0x3f
	.zero		1


	//   ....[98]....
        /*06ac*/ 	.word	0x0000ab50
        /*06b0*/ 	.word	0x00000009
        /*06b4*/ 	.word	0x00000000
        /*06b8*/ 	.short	0x010a
        /*06ba*/ 	.byte	0x3f
	.zero		1


	//   ....[99]....
        /*06bc*/ 	.word	0x0000aba0
        /*06c0*/ 	.word	0x00000006
        /*06c4*/ 	.word	0x00000000
        /*06c8*/ 	.short	0x010a
        /*06ca*/ 	.byte	0x3f
	.zero		1


	//   ....[100]....
        /*06cc*/ 	.word	0x0000abf0
        /*06d0*/ 	.word	0x00000009
        /*06d4*/ 	.word	0x00000000
        /*06d8*/ 	.short	0x010a
        /*06da*/ 	.byte	0x3f
	.zero		1


	//   ....[101]....
        /*06dc*/ 	.word	0x0000ac40
        /*06e0*/ 	.word	0x00000006
        /*06e4*/ 	.word	0x00000000
        /*06e8*/ 	.short	0x010a
        /*06ea*/ 	.byte	0x3f
	.zero		1


	//   ....[102]....
        /*06ec*/ 	.word	0x0000ac90
        /*06f0*/ 	.word	0x00000009
        /*06f4*/ 	.word	0x00000000
        /*06f8*/ 	.short	0x010a
        /*06fa*/ 	.byte	0x3f
	.zero		1


	//----- nvinfo : EIATTR_NUM_MBARRIERS
	.align		4
.L_37:
        /*06fc*/ 	.byte	0x03, 0x38
        /*06fe*/ 	.short	0x0028


	//----- nvinfo : EIATTR_EXIT_INSTR_OFFSETS
	.align		4
        /*0700*/ 	.byte	0x04, 0x1c
        /*0702*/ 	.short	(.L_39 - .L_38)


	//   ....[0]....
.L_38:
        /*0704*/ 	.word	0x00000c70


	//   ....[1]....
        /*0708*/ 	.word	0x00001480


	//   ....[2]....
        /*070c*/ 	.word	0x00007770


	//   ....[3]....
        /*0710*/ 	.word	0x00007da0


	//   ....[4]....
        /*0714*/ 	.word	0x00007dd0


	//   ....[5]....
        /*0718*/ 	.word	0x00008cc0


	//   ....[6]....
        /*071c*/ 	.word	0x0000a3b0


	//----- nvinfo : EIATTR_MAX_THREADS
	.align		4
.L_39:
        /*0720*/ 	.byte	0x04, 0x05
        /*0722*/ 	.short	(.L_41 - .L_40)
.L_40:
        /*0724*/ 	.word	0x00000180
        /*0728*/ 	.word	0x00000001
        /*072c*/ 	.word	0x00000001


	//----- nvinfo : EIATTR_CRS_STACK_SIZE
	.align		4
.L_41:
        /*0730*/ 	.byte	0x04, 0x1e
        /*0732*/ 	.short	(.L_43 - .L_42)
.L_42:
        /*0734*/ 	.word	0x00000000


	//----- nvinfo : EIATTR_CBANK_PARAM_SIZE
	.align		4
.L_43:
        /*0738*/ 	.byte	0x03, 0x19
        /*073a*/ 	.short	0x0770


	//----- nvinfo : EIATTR_PARAM_CBANK
	.align		4
        /*073c*/ 	.byte	0x04, 0x0a
        /*073e*/ 	.short	(.L_45 - .L_44)
	.align		4
.L_44:
        /*0740*/ 	.word	index@(.nv.constant0._ZN7cutlass13device_kernelINS_4gemm6kernel13GemmUniversalIN4cute5tupleIJiiiiEEENS1_10collective13CollectiveMmaINS1_37MainloopSm90TmaGmmaWarpSpecializedFP8ILi17ENS5_IJNS4_1CILi1EEESB_SB_EEENS1_35KernelTmaWarpSpecializedCooperativeEEENS5_IJNSA_ILi128EEENSA_ILi64EEESG_EEENS_12float_e4m3_tENS5_IJlSB_lEEESI_SJ_NS4_8TiledMMAINS4_8MMA_AtomIJNS4_4SM904GMMA30MMA_64x64x32_F32E4M3E4M3_SS_TNILNSN_7ScaleInE1ELSP_1EEEEEENS4_6LayoutINS5_IJNSA_ILi2EEESB_SB_EEENS5_IJSB_NSA_ILi0EEESV_EEEEENS5_IJNS4_10UnderscoreESY_SY_EEEEENS4_13SM90_TMA_LOADENS4_14ComposedLayoutINS4_7SwizzleILi2ELi4ELi3EEENS4_18smem_ptr_flag_bitsILi8EEENSS_INS5_IJNSA_ILi8EEESG_EEENS5_IJSG_SB_EEEEEEEvNS4_8identityES11_S1B_vS1C_EENS_8epilogue10collective18CollectiveEpilogueINS1E_22Sm90TmaWarpSpecializedILi2ELi2ELi16ELb0ELb0EEEJSH_NS5_IJSF_NSA_ILi32EEEEEESI_SJ_SI_SJ_NS1E_6fusion15FusionCallbacksIS1I_NS1L_13LinCombEltActINS1E_6thread7SigmoidESI_fSI_fLNS_15FloatRoundStyleE2EEESH_S1K_JEEES11_NS12_INS13_ILi1ELi4ELi3EEES16_NSS_INS5_IJS17_S1J_EEENS5_IJS1J_SB_EEEEEEENS4_39AutoVectorizingCopyWithAssumedAlignmentILi128EEENS4_14SM90_TMA_STOREES1X_S1Z_NS4_9Copy_AtomIJNS4_17SM90_U32x4_STSM_NENS_6half_tEEEEvEEEvvEEEEvNT_6ParamsE)
        /*0744*/ 	.short	0x0210
        /*0746*/ 	.short	0x0770


	//----- nvinfo : EIATTR_SW_WAR
	.align		4
.L_45:
        /*0748*/ 	.byte	0x04, 0x36
        /*074a*/ 	.short	(.L_47 - .L_46)
.L_46:
        /*074c*/ 	.word	0x00000008
.L_47:


//--------------------- .nv.callgraph             --------------------------
	.section	.nv.callgraph,"",@"SHT_CUDA_CALLGRAPH"
	.align	4
	.sectionentsize	8
	.align		4
        /*0000*/ 	.word	0x00000000
	.align		4
        /*0004*/ 	.word	0xffffffff
	.align		4
        /*0008*/ 	.word	index@(_ZN7cutlass13device_kernelINS_4gemm6kernel13GemmUniversalIN4cute5tupleIJiiiiEEENS1_10collective13CollectiveMmaINS1_37MainloopSm90TmaGmmaWarpSpecializedFP8ILi17ENS5_IJNS4_1CILi1EEESB_SB_EEENS1_35KernelTmaWarpSpecializedCooperativeEEENS5_IJNSA_ILi128EEENSA_ILi64EEESG_EEENS_12float_e4m3_tENS5_IJlSB_lEEESI_SJ_NS4_8TiledMMAINS4_8MMA_AtomIJNS4_4SM904GMMA30MMA_64x64x32_F32E4M3E4M3_SS_TNILNSN_7ScaleInE1ELSP_1EEEEEENS4_6LayoutINS5_IJNSA_ILi2EEESB_SB_EEENS5_IJSB_NSA_ILi0EEESV_EEEEENS5_IJNS4_10UnderscoreESY_SY_EEEEENS4_13SM90_TMA_LOADENS4_14ComposedLayoutINS4_7SwizzleILi2ELi4ELi3EEENS4_18smem_ptr_flag_bitsILi8EEENSS_INS5_IJNSA_ILi8EEESG_EEENS5_IJSG_SB_EEEEEEEvNS4_8identityES11_S1B_vS1C_EENS_8epilogue10collective18CollectiveEpilogueINS1E_22Sm90TmaWarpSpecializedILi2ELi2ELi16ELb0ELb0EEEJSH_NS5_IJSF_NSA_ILi32EEEEEESI_SJ_SI_SJ_NS1E_6fusion15FusionCallbacksIS1I_NS1L_13LinCombEltActINS1E_6thread7SigmoidESI_fSI_fLNS_15FloatRoundStyleE2EEESH_S1K_JEEES11_NS12_INS13_ILi1ELi4ELi3EEES16_NSS_INS5_IJS17_S1J_EEENS5_IJS1J_SB_EEEEEEENS4_39AutoVectorizingCopyWithAssumedAlignmentILi128EEENS4_14SM90_TMA_STOREES1X_S1Z_NS4_9Copy_AtomIJNS4_17SM90_U32x4_STSM_NENS_6half_tEEEEvEEEvvEEEEvNT_6ParamsE)
	.align		4
        /*000c*/ 	.word	index@(__assertfail)
	.align		4
        /*0010*/ 	.word	0x00000000
	.align		4
        /*0014*/ 	.word	0xfffffffe
	.align		4
        /*0018*/ 	.word	0x00000000
	.align		4
        /*001c*/ 	.word	0xfffffffd
	.align		4
        /*0020*/ 	.word	0x00000000
	.align		4
        /*0024*/ 	.word	0xfffffffc


//--------------------- .nv.constant4             --------------------------
	.section	.nv.constant4,"a",@progbits
	.align	8
	.align		8
.nv.constant4:
        /*0000*/ 	.dword	__assertfail
	.align		8
        /*0008*/ 	.dword	__unnamed_1
	.align		8
        /*0010*/ 	.dword	_ZN39_INTERNAL_d0595107_4_k_cu_cfd820d3_27954cuda3std3__45__cpo5beginE
	.align		8
        /*0018*/ 	.dword	_ZN39_INTERNAL_d0595107_4_k_cu_cfd820d3_27954cuda3std3__45__cpo3endE
	.align		8
        /*0020*/ 	.dword	_ZN39_INTERNAL_d0595107_4_k_cu_cfd820d3_27954cuda3std3__45__cpo6cbeginE
	.align		8
        /*0028*/ 	.dword	_ZN39_INTERNAL_d0595107_4_k_cu_cfd820d3_27954cuda3std3__45__cpo4cendE
	.align		8
        /*0030*/ 	.dword	_ZN39_INTERNAL_d0595107_4_k_cu_cfd820d3_27954cuda3std3__441_GLOBAL__N__d0595107_4_k_cu_cfd820d3_27956ignoreE
	.align		8
        /*0038*/ 	.dword	_ZN39_INTERNAL_d0595107_4_k_cu_cfd820d3_27954cuda3std3__419piecewise_constructE
	.align		8
        /*0040*/ 	.dword	_ZN39_INTERNAL_d0595107_4_k_cu_cfd820d3_27954cuda3std3__48in_placeE
	.align		8
        /*0048*/ 	.dword	_ZN39_INTERNAL_d0595107_4_k_cu_cfd820d3_27954cuda3std6ranges3__45__cpo4swapE
	.align		8
        /*0050*/ 	.dword	_ZN39_INTERNAL_d0595107_4_k_cu_cfd820d3_27954cuda3std6ranges3__45__cpo9iter_moveE
	.align		8
        /*0058*/ 	.dword	_ZN39_INTERNAL_d0595107_4_k_cu_cfd820d3_27954cute7productE
	.align		8
        /*0060*/ 	.dword	_ZN39_INTERNAL_d0595107_4_k_cu_cfd820d3_27954cute1_E
	.align		8
        /*0068*/ 	.dword	$str$24
	.align		8
        /*0070*/ 	.dword	$str$25


//--------------------- .text._ZN7cutlass13device_kernelINS_4gemm6kernel13GemmUniversalIN4cute5tupleIJiiiiEEENS1_10collective13CollectiveMmaINS1_37MainloopSm90TmaGmmaWarpSpecializedFP8ILi17ENS5_IJNS4_1CILi1EEESB_SB_EEENS1_35KernelTmaWarpSpecializedCooperativeEEENS5_IJNSA_ILi128EEENSA_ILi64EEESG_EEENS_12float_e4m3_tENS5_IJlSB_lEEESI_SJ_NS4_8TiledMMAINS4_8MMA_AtomIJNS4_4SM904GMMA30MMA_64x64x32_F32E4M3E4M3_SS_TNILNSN_7ScaleInE1ELSP_1EEEEEENS4_6LayoutINS5_IJNSA_ILi2EEESB_SB_EEENS5_IJSB_NSA_ILi0EEESV_EEEEENS5_IJNS4_10UnderscoreESY_SY_EEEEENS4_13SM90_TMA_LOADENS4_14ComposedLayoutINS4_7SwizzleILi2ELi4ELi3EEENS4_18smem_ptr_flag_bitsILi8EEENSS_INS5_IJNSA_ILi8EEESG_EEENS5_IJSG_SB_EEEEEEEvNS4_8identityES11_S1B_vS1C_EENS_8epilogue10collective18CollectiveEpilogueINS1E_22Sm90TmaWarpSpecializedILi2ELi2ELi16ELb0ELb0EEEJSH_NS5_IJSF_NSA_ILi32EEEEEESI_SJ_SI_SJ_NS1E_6fusion15FusionCallbacksIS1I_NS1L_13LinCombEltActINS1E_6thread7SigmoidESI_fSI_fLNS_15FloatRoundStyleE2EEESH_S1K_JEEES11_NS12_INS13_ILi1ELi4ELi3EEES16_NSS_INS5_IJS17_S1J_EEENS5_IJS1J_SB_EEEEEEENS4_39AutoVectorizingCopyWithAssumedAlignmentILi128EEENS4_14SM90_TMA_STOREES1X_S1Z_NS4_9Copy_AtomIJNS4_17SM90_U32x4_STSM_NENS_6half_tEEEEvEEEvvEEEEvNT_6ParamsE --------------------------
	.section	.text._ZN7cutlass13device_kernelINS_4gemm6kernel13GemmUniversalIN4cute5tupleIJiiiiEEENS1_10collective13CollectiveMmaINS1_37MainloopSm90TmaGmmaWarpSpecializedFP8ILi17ENS5_IJNS4_1CILi1EEESB_SB_EEENS1_35KernelTmaWarpSpecializedCooperativeEEENS5_IJNSA_ILi128EEENSA_ILi64EEESG_EEENS_12float_e4m3_tENS5_IJlSB_lEEESI_SJ_NS4_8TiledMMAINS4_8MMA_AtomIJNS4_4SM904GMMA30MMA_64x64x32_F32E4M3E4M3_SS_TNILNSN_7ScaleInE1ELSP_1EEEEEENS4_6LayoutINS5_IJNSA_ILi2EEESB_SB_EEENS5_IJSB_NSA_ILi0EEESV_EEEEENS5_IJNS4_10UnderscoreESY_SY_EEEEENS4_13SM90_TMA_LOADENS4_14ComposedLayoutINS4_7SwizzleILi2ELi4ELi3EEENS4_18smem_ptr_flag_bitsILi8EEENSS_INS5_IJNSA_ILi8EEESG_EEENS5_IJSG_SB_EEEEEEEvNS4_8identityES11_S1B_vS1C_EENS_8epilogue10collective18CollectiveEpilogueINS1E_22Sm90TmaWarpSpecializedILi2ELi2ELi16ELb0ELb0EEEJSH_NS5_IJSF_NSA_ILi32EEEEEESI_SJ_SI_SJ_NS1E_6fusion15FusionCallbacksIS1I_NS1L_13LinCombEltActINS1E_6thread7SigmoidESI_fSI_fLNS_15FloatRoundStyleE2EEESH_S1K_JEEES11_NS12_INS13_ILi1ELi4ELi3EEES16_NSS_INS5_IJS17_S1J_EEENS5_IJS1J_SB_EEEEEEENS4_39AutoVectorizingCopyWithAssumedAlignmentILi128EEENS4_14SM90_TMA_STOREES1X_S1Z_NS4_9Copy_AtomIJNS4_17SM90_U32x4_STSM_NENS_6half_tEEEEvEEEvvEEEEvNT_6ParamsE,"ax",@progbits
	.align	128
.text._ZN7cutlass13device_kernelINS_4gemm6kernel13GemmUniversalIN4cute5tupleIJiiiiEEENS1_10collective13CollectiveMmaINS1_37MainloopSm90TmaGmmaWarpSpecializedFP8ILi17ENS5_IJNS4_1CILi1EEESB_SB_EEENS1_35KernelTmaWarpSpecializedCooperativeEEENS5_IJNSA_ILi128EEENSA_ILi64EEESG_EEENS_12float_e4m3_tENS5_IJlSB_lEEESI_SJ_NS4_8TiledMMAINS4_8MMA_AtomIJNS4_4SM904GMMA30MMA_64x64x32_F32E4M3E4M3_SS_TNILNSN_7ScaleInE1ELSP_1EEEEEENS4_6LayoutINS5_IJNSA_ILi2EEESB_SB_EEENS5_IJSB_NSA_ILi0EEESV_EEEEENS5_IJNS4_10UnderscoreESY_SY_EEEEENS4_13SM90_TMA_LOADENS4_14ComposedLayoutINS4_7SwizzleILi2ELi4ELi3EEENS4_18smem_ptr_flag_bitsILi8EEENSS_INS5_IJNSA_ILi8EEESG_EEENS5_IJSG_SB_EEEEEEEvNS4_8identityES11_S1B_vS1C_EENS_8epilogue10collective18CollectiveEpilogueINS1E_22Sm90TmaWarpSpecializedILi2ELi2ELi16ELb0ELb0EEEJSH_NS5_IJSF_NSA_ILi32EEEEEESI_SJ_SI_SJ_NS1E_6fusion15FusionCallbacksIS1I_NS1L_13LinCombEltActINS1E_6thread7SigmoidESI_fSI_fLNS_15FloatRoundStyleE2EEESH_S1K_JEEES11_NS12_INS13_ILi1ELi4ELi3EEES16_NSS_INS5_IJS17_S1J_EEENS5_IJS1J_SB_EEEEEEENS4_39AutoVectorizingCopyWithAssumedAlignmentILi128EEENS4_14SM90_TMA_STOREES1X_S1Z_NS4_9Copy_AtomIJNS4_17SM90_U32x4_STSM_NENS_6half_tEEEEvEEEvvEEEEvNT_6ParamsE:
        .type           _ZN7cutlass13device_kernelINS_4gemm6kernel13GemmUniversalIN4cute5tupleIJiiiiEEENS1_10collective13CollectiveMmaINS1_37MainloopSm90TmaGmmaWarpSpecializedFP8ILi17ENS5_IJNS4_1CILi1EEESB_SB_EEENS1_35KernelTmaWarpSpecializedCooperativeEEENS5_IJNSA_ILi128EEENSA_ILi64EEESG_EEENS_12float_e4m3_tENS5_IJlSB_lEEESI_SJ_NS4_8TiledMMAINS4_8MMA_AtomIJNS4_4SM904GMMA30MMA_64x64x32_F32E4M3E4M3_SS_TNILNSN_7ScaleInE1ELSP_1EEEEEENS4_6LayoutINS5_IJNSA_ILi2EEESB_SB_EEENS5_IJSB_NSA_ILi0EEESV_EEEEENS5_IJNS4_10UnderscoreESY_SY_EEEEENS4_13SM90_TMA_LOADENS4_14ComposedLayoutINS4_7SwizzleILi2ELi4ELi3EEENS4_18smem_ptr_flag_bitsILi8EEENSS_INS5_IJNSA_ILi8EEESG_EEENS5_IJSG_SB_EEEEEEEvNS4_8identityES11_S1B_vS1C_EENS_8epilogue10collective18CollectiveEpilogueINS1E_22Sm90TmaWarpSpecializedILi2ELi2ELi16ELb0ELb0EEEJSH_NS5_IJSF_NSA_ILi32EEEEEESI_SJ_SI_SJ_NS1E_6fusion15FusionCallbacksIS1I_NS1L_13LinCombEltActINS1E_6thread7SigmoidESI_fSI_fLNS_15FloatRoundStyleE2EEESH_S1K_JEEES11_NS12_INS13_ILi1ELi4ELi3EEES16_NSS_INS5_IJS17_S1J_EEENS5_IJS1J_SB_EEEEEEENS4_39AutoVectorizingCopyWithAssumedAlignmentILi128EEENS4_14SM90_TMA_STOREES1X_S1Z_NS4_9Copy_AtomIJNS4_17SM90_U32x4_STSM_NENS_6half_tEEEEvEEEvvEEEEvNT_6ParamsE,@function
        .size           _ZN7cutlass13device_kernelINS_4gemm6kernel13GemmUniversalIN4cute5tupleIJiiiiEEENS1_10collective13CollectiveMmaINS1_37MainloopSm90TmaGmmaWarpSpecializedFP8ILi17ENS5_IJNS4_1CILi1EEESB_SB_EEENS1_35KernelTmaWarpSpecializedCooperativeEEENS5_IJNSA_ILi128EEENSA_ILi64EEESG_EEENS_12float_e4m3_tENS5_IJlSB_lEEESI_SJ_NS4_8TiledMMAINS4_8MMA_AtomIJNS4_4SM904GMMA30MMA_64x64x32_F32E4M3E4M3_SS_TNILNSN_7ScaleInE1ELSP_1EEEEEENS4_6LayoutINS5_IJNSA_ILi2EEESB_SB_EEENS5_IJSB_NSA_ILi0EEESV_EEEEENS5_IJNS4_10UnderscoreESY_SY_EEEEENS4_13SM90_TMA_LOADENS4_14ComposedLayoutINS4_7SwizzleILi2ELi4ELi3EEENS4_18smem_ptr_flag_bitsILi8EEENSS_INS5_IJNSA_ILi8EEESG_EEENS5_IJSG_SB_EEEEEEEvNS4_8identityES11_S1B_vS1C_EENS_8epilogue10collective18CollectiveEpilogueINS1E_22Sm90TmaWarpSpecializedILi2ELi2ELi16ELb0ELb0EEEJSH_NS5_IJSF_NSA_ILi32EEEEEESI_SJ_SI_SJ_NS1E_6fusion15FusionCallbacksIS1I_NS1L_13LinCombEltActINS1E_6thread7SigmoidESI_fSI_fLNS_15FloatRoundStyleE2EEESH_S1K_JEEES11_NS12_INS13_ILi1ELi4ELi3EEES16_NSS_INS5_IJS17_S1J_EEENS5_IJS1J_SB_EEEEEEENS4_39AutoVectorizingCopyWithAssumedAlignmentILi128EEENS4_14SM90_TMA_STOREES1X_S1Z_NS4_9Copy_AtomIJNS4_17SM90_U32x4_STSM_NENS_6half_tEEEEvEEEvvEEEEvNT_6ParamsE,(.L_x_271 - _ZN7cutlass13device_kernelINS_4gemm6kernel13GemmUniversalIN4cute5tupleIJiiiiEEENS1_10collective13CollectiveMmaINS1_37MainloopSm90TmaGmmaWarpSpecializedFP8ILi17ENS5_IJNS4_1CILi1EEESB_SB_EEENS1_35KernelTmaWarpSpecializedCooperativeEEENS5_IJNSA_ILi128EEENSA_ILi64EEESG_EEENS_12float_e4m3_tENS5_IJlSB_lEEESI_SJ_NS4_8TiledMMAINS4_8MMA_AtomIJNS4_4SM904GMMA30MMA_64x64x32_F32E4M3E4M3_SS_TNILNSN_7ScaleInE1ELSP_1EEEEEENS4_6LayoutINS5_IJNSA_ILi2EEESB_SB_EEENS5_IJSB_NSA_ILi0EEESV_EEEEENS5_IJNS4_10UnderscoreESY_SY_EEEEENS4_13SM90_TMA_LOADENS4_14ComposedLayoutINS4_7SwizzleILi2ELi4ELi3EEENS4_18smem_ptr_flag_bitsILi8EEENSS_INS5_IJNSA_ILi8EEESG_EEENS5_IJSG_SB_EEEEEEEvNS4_8identityES11_S1B_vS1C_EENS_8epilogue10collective18CollectiveEpilogueINS1E_22Sm90TmaWarpSpecializedILi2ELi2ELi16ELb0ELb0EEEJSH_NS5_IJSF_NSA_ILi32EEEEEESI_SJ_SI_SJ_NS1E_6fusion15FusionCallbacksIS1I_NS1L_13LinCombEltActINS1E_6thread7SigmoidESI_fSI_fLNS_15FloatRoundStyleE2EEESH_S1K_JEEES11_NS12_INS13_ILi1ELi4ELi3EEES16_NSS_INS5_IJS17_S1J_EEENS5_IJS1J_SB_EEEEEEENS4_39AutoVectorizingCopyWithAssumedAlignmentILi128EEENS4_14SM90_TMA_STOREES1X_S1Z_NS4_9Copy_AtomIJNS4_17SM90_U32x4_STSM_NENS_6half_tEEEEvEEEvvEEEEvNT_6ParamsE)
        .other          _ZN7cutlass13device_kernelINS_4gemm6kernel13GemmUniversalIN4cute5tupleIJiiiiEEENS1_10collective13CollectiveMmaINS1_37MainloopSm90TmaGmmaWarpSpecializedFP8ILi17ENS5_IJNS4_1CILi1EEESB_SB_EEENS1_35KernelTmaWarpSpecializedCooperativeEEENS5_IJNSA_ILi128EEENSA_ILi64EEESG_EEENS_12float_e4m3_tENS5_IJlSB_lEEESI_SJ_NS4_8TiledMMAINS4_8MMA_AtomIJNS4_4SM904GMMA30MMA_64x64x32_F32E4M3E4M3_SS_TNILNSN_7ScaleInE1ELSP_1EEEEEENS4_6LayoutINS5_IJNSA_ILi2EEESB_SB_EEENS5_IJSB_NSA_ILi0EEESV_EEEEENS5_IJNS4_10UnderscoreESY_SY_EEEEENS4_13SM90_TMA_LOADENS4_14ComposedLayoutINS4_7SwizzleILi2ELi4ELi3EEENS4_18smem_ptr_flag_bitsILi8EEENSS_INS5_IJNSA_ILi8EEESG_EEENS5_IJSG_SB_EEEEEEEvNS4_8identityES11_S1B_vS1C_EENS_8epilogue10collective18CollectiveEpilogueINS1E_22Sm90TmaWarpSpecializedILi2ELi2ELi16ELb0ELb0EEEJSH_NS5_IJSF_NSA_ILi32EEEEEESI_SJ_SI_SJ_NS1E_6fusion15FusionCallbacksIS1I_NS1L_13LinCombEltActINS1E_6thread7SigmoidESI_fSI_fLNS_15FloatRoundStyleE2EEESH_S1K_JEEES11_NS12_INS13_ILi1ELi4ELi3EEES16_NSS_INS5_IJS17_S1J_EEENS5_IJS1J_SB_EEEEEEENS4_39AutoVectorizingCopyWithAssumedAlignmentILi128EEENS4_14SM90_TMA_STOREES1X_S1Z_NS4_9Copy_AtomIJNS4_17SM90_U32x4_STSM_NENS_6half_tEEEEvEEEvvEEEEvNT_6ParamsE,@"STO_CUDA_ENTRY STV_DEFAULT"
_ZN7cutlass13device_kernelINS_4gemm6kernel13GemmUniversalIN4cute5tupleIJiiiiEEENS1_10collective13CollectiveMmaINS1_37MainloopSm90TmaGmmaWarpSpecializedFP8ILi17ENS5_IJNS4_1CILi1EEESB_SB_EEENS1_35KernelTmaWarpSpecializedCooperativeEEENS5_IJNSA_ILi128EEENSA_ILi64EEESG_EEENS_12float_e4m3_tENS5_IJlSB_lEEESI_SJ_NS4_8TiledMMAINS4_8MMA_AtomIJNS4_4SM904GMMA30MMA_64x64x32_F32E4M3E4M3_SS_TNILNSN_7ScaleInE1ELSP_1EEEEEENS4_6LayoutINS5_IJNSA_ILi2EEESB_SB_EEENS5_IJSB_NSA_ILi0EEESV_EEEEENS5_IJNS4_10UnderscoreESY_SY_EEEEENS4_13SM90_TMA_LOADENS4_14ComposedLayoutINS4_7SwizzleILi2ELi4ELi3EEENS4_18smem_ptr_flag_bitsILi8EEENSS_INS5_IJNSA_ILi8EEESG_EEENS5_IJSG_SB_EEEEEEEvNS4_8identityES11_S1B_vS1C_EENS_8epilogue10collective18CollectiveEpilogueINS1E_22Sm90TmaWarpSpecializedILi2ELi2ELi16ELb0ELb0EEEJSH_NS5_IJSF_NSA_ILi32EEEEEESI_SJ_SI_SJ_NS1E_6fusion15FusionCallbacksIS1I_NS1L_13LinCombEltActINS1E_6thread7SigmoidESI_fSI_fLNS_15FloatRoundStyleE2EEESH_S1K_JEEES11_NS12_INS13_ILi1ELi4ELi3EEES16_NSS_INS5_IJS17_S1J_EEENS5_IJS1J_SB_EEEEEEENS4_39AutoVectorizingCopyWithAssumedAlignmentILi128EEENS4_14SM90_TMA_STOREES1X_S1Z_NS4_9Copy_AtomIJNS4_17SM90_U32x4_STSM_NENS_6half_tEEEEvEEEvvEEEEvNT_6ParamsE:
[----:B------:R-:W1:Y:S01]  /*0000*/  LDC R1, c[0x0][0x28] ;  /* 0x00000a00ff017b82 */ /* 0x000e620000000800 */
[----:B------:R-:W2:Y:S07]  /*0010*/  S2R R18, SR_TID.X ;  /* 0x0000000000127919 */ /* 0x000eae0000002100 */
[----:B------:R-:W3:Y:S01]  /*0020*/  LDC.64 R8, c[0x0][0x588] ;  /* 0x00016200ff087b82 */ /* 0x000ee20000000a00 */
[----:B------:R-:W-:Y:S01]  /*0030*/  ELECT P0, URZ, PT ;  /* 0x00000000003f782f */ /* 0x000fe20003800000 */
[----:B------:R-:W-:Y:S01]  /*0040*/  BSSY B0, `(.L_x_0) ;  /* 0x0000016000007945 */ /* 0x000fe20003800000 */
[----:B--2---:R-:W-:-:S02]  /*0050*/  SHF.R.U32.HI R0, RZ, 0x5, R18 ;  /* 0x00000005ff007819 */ /* 0x004fc40000011612 */
[----:B------:R-:W-:-:S03]  /*0060*/  SHF.R.U32.HI R4, RZ, 0x7, R18 ;  /* 0x00000007ff047819 */ /* 0x000fc60000011612 */
[----:B------:R-:W2:Y:S04]  /*0070*/  SHFL.IDX PT, R3, R0, RZ, 0x1f ;  /* 0x00001fff00037589 */ /* 0x000ea800000e0000 */
[----:B------:R4:W1:Y:S01]  /*0080*/  SHFL.IDX PT, R6, R4, RZ, 0x1f ;  /* 0x00001fff04067589 */ /* 0x00086200000e0000 */
[----:B--2---:R-:W-:Y:S02]  /*0090*/  ISETP.NE.OR P0, PT, R3, RZ, !P0 ;  /* 0x000000ff0300720c */ /* 0x004fe40004705670 */
[----:B------:R-:W-:-:S11]  /*00a0*/  SHF.R.S32.HI R2, RZ, 0x1f, R3 ;  /* 0x0000001fff027819 */ /* 0x000fd60000011403 */
[----:B-1-34-:R-:W-:Y:S05]  /*00b0*/  @P0 BRA `(.L_x_1) ;  /* 0x0000000000380947 */ /* 0x01afea0003800000 */
[----:B------:R-:W-:Y:S02]  /*00c0*/  ULDC.64 UR4, c[0x0][0x198] ;  /* 0x0000660000047ab9 */ /* 0x000fe40000000a00 */
[----:B------:R-:W-:Y:S02]  /*00d0*/  UIADD3 UR6, UP0, UR4, 0xf0, URZ ;  /* 0x000000f004067890 */ /* 0x000fe4000ff1e03f */
[----:B------:R-:W-:Y:S02]  /*00e0*/  UIADD3 UR8, UP1, UR4, 0x1f0, URZ ;  /* 0x000001f004087890 */ /* 0x000fe4000ff3e03f */
[----:B------:R-:W-:Y:S02]  /*00f0*/  UIADD3 UR10, UP2, UR4, 0x3f0, URZ ;  /* 0x000003f0040a7890 */ /* 0x000fe4000ff5e03f */
[----:B------:R-:W-:Y:S02]  /*0100*/  UIADD3 UR4, UP3, UR4, 0x4f0, URZ ;  /* 0x000004f004047890 */ /* 0x000fe4000ff7e03f */
[----:B------:R-:W-:-:S02]  /*0110*/  UIADD3.X UR7, URZ, UR5, URZ, UP0, !UPT ;  /* 0x000000053f077290 */ /* 0x000fc400087fe43f */
[----:B------:R-:W-:Y:S02]  /*0120*/  UIADD3.X UR9, URZ, UR5, URZ, UP1, !UPT ;  /* 0x000000053f097290 */ /* 0x000fe40008ffe43f */
[----:B------:R-:W-:Y:S02]  /*0130*/  UIADD3.X UR11, URZ, UR5, URZ, UP2, !UPT ;  /* 0x000000053f0b7290 */ /* 0x000fe400097fe43f */
[----:B------:R-:W-:-:S03]  /*0140*/  UIADD3.X UR5, URZ, UR5, URZ, UP3, !UPT ;  /* 0x000000053f057290 */ /* 0x000fc60009ffe43f */
[----:B------:R1:W-:Y:S02]  /*0150*/  UTMACCTL.PF [UR6] ;  /* 0x00000000060079b9 */ /* 0x0003e40008040000 */
[----:B------:R1:W-:Y:S02]  /*0160*/  UTMACCTL.PF [UR8] ;  /* 0x00000000080079b9 */ /* 0x0003e40008040000 */
[----:B------:R1:W-:Y:S02]  /*0170*/  UTMACCTL.PF [UR10] ;  /* 0x000000000a0079b9 */ /* 0x0003e40008040000 */
[----:B------:R1:W-:Y:S02]  /*0180*/  UTMACCTL.PF [UR4] ;  /* 0x00000000040079b9 */ /* 0x0003e40008040000 */
[----:B-1----:R-:W-:Y:S01]  /*0190*/  NOP ;  /* 0x0000000000007918 */ /* 0x002fe20000000000 */
.L_x_1:
[----:B------:R-:W-:Y:S05]  /*01a0*/  BSYNC B0 ;  /* 0x0000000000007941 */ /* 0x000fea0003800000 */
.L_x_0:
[----:B------:R-:W-:Y:S01]  /*01b0*/  ULDC.64 UR4, c[0x0][0x590] ;  /* 0x0001640000047ab9 */ /* 0x000fe20000000a00 */
[----:B------:R-:W-:Y:S01]  /*01c0*/  LEA.HI R2, R2, R3, RZ, 0x2 ;  /* 0x0000000302027211 */ /* 0x000fe200078f10ff */
[----:B------:R-:W-:Y:S01]  /*01d0*/  ULDC.64 UR38, c[0x0][0x208] ;  /* 0x0000820000267ab9 */ /* 0x000fe20000000a00 */
[----:B------:R-:W-:Y:S01]  /*01e0*/  ISETP.NE.U32.AND P2, PT, RZ, UR4, PT ;  /* 0x00000004ff007c0c */ /* 0x000fe2000bf45070 */
[----:B------:R-:W-:Y:S01]  /*01f0*/  IMAD.MOV.U32 R4, RZ, RZ, R8 ;  /* 0x000000ffff047224 */ /* 0x000fe200078e0008 */
[----:B------:R-:W-:Y:S02]  /*0200*/  LOP3.LUT R2, R2, 0xfffffffc, RZ, 0xc0, !PT ;  /* 0xfffffffc02027812 */ /* 0x000fe400078ec0ff */
[----:B------:R-:W-:Y:S02]  /*0210*/  ISETP.NE.AND.EX P3, PT, RZ, UR5, PT, P2 ;  /* 0x00000005ff007c0c */ /* 0x000fe4000bf65320 */
[----:B------:R-:W-:Y:S01]  /*0220*/  MOV R5, R9 ;  /* 0x0000000900057202 */ /* 0x000fe20000000f00 */
[--C-:B------:R-:W-:Y:S01]  /*0230*/  IMAD.IADD R3, R3, 0x1, -R2.reuse ;  /* 0x0000000103037824 */ /* 0x100fe200078e0a02 */
[----:B------:R-:W-:-:S09]  /*0240*/  PRMT R2, RZ, 0x7610, R2 ;  /* 0x00007610ff027816 */ /* 0x000fd20000000002 */
[----:B------:R-:W-:Y:S05]  /*0250*/  @P3 BRA `(.L_x_2) ;  /* 0x0000000000303947 */ /* 0x000fea0003800000 */
[----:B------:R-:W-:Y:S02]  /*0260*/  ULDC.64 UR6, c[0x0][0x588] ;  /* 0x0001620000067ab9 */ /* 0x000fe40000000a00 */
[----:B------:R-:W-:-:S04]  /*0270*/  ISETP.NE.U32.AND P0, PT, RZ, UR6, PT ;  /* 0x00000006ff007c0c */ /* 0x000fc8000bf05070 */
[----:B------:R-:W-:-:S13]  /*0280*/  ISETP.NE.AND.EX P0, PT, RZ, UR7, PT, P0 ;  /* 0x00000007ff007c0c */ /* 0x000fda000bf05300 */
[----:B------:R-:W-:Y:S05]  /*0290*/  @!P0 BRA `(.L_x_3) ;  /* 0x0000000000108947 */ /* 0x000fea0003800000 */
[----:B------:R-:W2:Y:S02]  /*02a0*/  LDG.E R2, desc[UR38][R4.64] ;  /* 0x0000002604027981 */ /* 0x000ea4000c1e1900 */
[----:B--2---:R-:W-:Y:S01]  /*02b0*/  FSETP.NEU.AND P1, PT, R2, RZ, PT ;  /* 0x000000ff0200720b */ /* 0x004fe20003f2d000 */
[----:B------:R-:W-:Y:S01]  /*02c0*/  IMAD.MOV.U32 R2, RZ, RZ, 0x1 ;  /* 0x00000001ff027424 */ /* 0x000fe200078e00ff */
[----:B------:R-:W-:Y:S11]  /*02d0*/  BRA `(.L_x_2) ;  /* 0x0000000000107947 */ /* 0x000ff60003800000 */
.L_x_3:
[----:B------:R-:W-:Y:S01]  /*02e0*/  ULDC UR6, c[0x0][0x580] ;  /* 0x0001600000067ab9 */ /* 0x000fe20000000800 */
[----:B------:R-:W-:Y:S01]  /*02f0*/  IMAD.MOV.U32 R2, RZ, RZ, 0x1 ;  /* 0x00000001ff027424 */ /* 0x000fe200078e00ff */
[----:B------:R-:W-:Y:S02]  /*0300*/  FSETP.NEU.AND P1, PT, RZ, UR6, PT ;  /* 0x00000006ff007c0b */ /* 0x000fe4000bf2d000 */
[----:B------:R-:W-:-:S11]  /*0310*/  CS2R R4, SRZ ;  /* 0x0000000000047805 */ /* 0x000fd6000001ff00 */
.L_x_2:
[----:B------:R-:W-:Y:S02]  /*0320*/  ISETP.NE.U32.AND P4, PT, R4, RZ, PT ;  /* 0x000000ff0400720c */ /* 0x000fe40003f85070 */
[----:B------:R-:W-:Y:S02]  /*0330*/  ISETP.NE.AND.EX P5, PT, RZ, UR5, PT, P2 ;  /* 0x00000005ff007c0c */ /* 0x000fe4000bfa5320 */
[----:B------:R-:W-:Y:S02]  /*0340*/  ISETP.NE.AND.EX P2, PT, R5, RZ, PT, P4 ;  /* 0x000000ff0500720c */ /* 0x000fe40003f45340 */
[----:B------:R-:W-:-:S11]  /*0350*/  PLOP3.LUT P0, PT, PT, PT, PT, 0x8, 0x0 ;  /* 0x000000000000781c */ /* 0x000fd60003f0e170 */
[----:B------:R-:W-:Y:S05]  /*0360*/  @P2 BRA P5, `(.L_x_4) ;  /* 0x0000000000342947 */ /* 0x000fea0002800000 */
[----:B------:R-:W-:-:S04]  /*0370*/  ISETP.NE.U32.AND P0, PT, RZ, UR4, PT ;  /* 0x00000004ff007c0c */ /* 0x000fc8000bf05070 */
[----:B------:R-:W-:-:S13]  /*0380*/  ISETP.NE.AND.EX P0, PT, RZ, UR5, PT, P0 ;  /* 0x00000005ff007c0c */ /* 0x000fda000bf05300 */
[----:B------:R-:W-:Y:S05]  /*0390*/  @!P0 BRA `(.L_x_5) ;  /* 0x0000000000248947 */ /* 0x000fea0003800000 */
[----:B------:R-:W-:Y:S02]  /*03a0*/  PRMT R2, R2, 0x9910, RZ ;  /* 0x0000991002027816 */ /* 0x000fe400000000ff */
[----:B------:R-:W-:Y:S02]  /*03b0*/  ISETP.NE.U32.AND P0, PT, R4, RZ, PT ;  /* 0x000000ff0400720c */ /* 0x000fe40003f05070 */
[----:B------:R-:W-:Y:S02]  /*03c0*/  ISETP.NE.AND P2, PT, R2, RZ, PT ;  /* 0x000000ff0200720c */ /* 0x000fe40003f45270 */
[----:B------:R-:W-:Y:S02]  /*03d0*/  ISETP.NE.AND.EX P0, PT, R5, RZ, PT, P0 ;  /* 0x000000ff0500720c */ /* 0x000fe40003f05300 */
[----:B------:R-:W-:-:S09]  /*03e0*/  SEL R2, RZ, 0xffffffff, P1 ;  /* 0xffffffffff027807 */ /* 0x000fd20000800000 */
[----:B------:R-:W-:-:S04]  /*03f0*/  @!P2 SEL R2, RZ, 0xffffffff, P0 ;  /* 0xffffffffff02a807 */ /* 0x000fc80000000000 */
[----:B------:R-:W-:-:S04]  /*0400*/  LOP3.LUT R2, R2, 0x1, RZ, 0xc0, !PT ;  /* 0x0000000102027812 */ /* 0x000fc800078ec0ff */
[----:B------:R-:W-:Y:S01]  /*0410*/  ISETP.EQ.U32.AND P0, PT, R2, 0x1, PT ;  /* 0x000000010200780c */ /* 0x000fe20003f02070 */
[----:B------:R-:W-:-:S12]  /*0420*/  BRA `(.L_x_4) ;  /* 0x0000000000047947 */ /* 0x000fd80003800000 */
.L_x_5:
[----:B------:R-:W-:-:S13]  /*0430*/  PLOP3.LUT P0, PT, P1, PT, PT, 0x8, 0x0 ;  /* 0x000000000000781c */ /* 0x000fda0000f0e170 */
.L_x_4:
[----:B------:R-:W1:Y:S02]  /*0440*/  SHFL.IDX PT, R2, R0, RZ, 0x1f ;  /* 0x00001fff00027589 */ /* 0x000e6400000e0000 */
[----:B-1----:R-:W-:-:S13]  /*0450*/  ISETP.NE.AND P1, PT, R2, RZ, PT ;  /* 0x000000ff0200720c */ /* 0x002fda0003f25270 */
[----:B------:R-:W-:Y:S05]  /*0460*/  @P1 BRA `(.L_x_6) ;  /* 0x0000000000cc1947 */ /* 0x000fea0003800000 */
[----:B------:R-:W-:Y:S01]  /*0470*/  ELECT P1, URZ, PT ;  /* 0x00000000003f782f */ /* 0x000fe20003820000 */
[----:B------:R-:W-:-:S12]  /*0480*/  BSSY B0, `(.L_x_6) ;  /* 0x0000031000007945 */ /* 0x000fd80003800000 */
[----:B------:R-:W-:Y:S05]  /*0490*/  @!P1 BRA `(.L_x_7) ;  /* 0x0000000000bc9947 */ /* 0x000fea0003800000 */
[----:B------:R-:W1:Y:S01]  /*04a0*/  S2UR UR8, SR_CgaCtaId ;  /* 0x00000000000879c3 */ /* 0x000e620000008800 */
[----:B------:R-:W-:Y:S01]  /*04b0*/  UMOV UR4, 0x400 ;  /* 0x0000040000047882 */ /* 0x000fe20000000000 */
[----:B------:R-:W-:Y:S01]  /*04c0*/  UMOV UR5, 0x1 ;  /* 0x0000000100057882 */ /* 0x000fe20000000000 */
[----:B------:R-:W-:Y:S02]  /*04d0*/  UMOV UR6, 0x100 ;  /* 0x0000010000067882 */ /* 0x000fe40000000000 */
[----:B------:R-:W-:-:S04]  /*04e0*/  UIADD3 UR6, -UR6, 0x100000, URZ ;  /* 0x0010000006067890 */ /* 0x000fc8000fffe13f */
[----:B------:R-:W-:Y:S02]  /*04f0*/  USHF.L.U32 UR7, UR6, 0xb, URZ ;  /* 0x0000000b06077899 */ /* 0x000fe4000800063f */
[----:B------:R-:W-:Y:S02]  /*0500*/  USHF.L.U32 UR6, UR6, 0x1, URZ ;  /* 0x0000000106067899 */ /* 0x000fe4000800063f */
[----:B-1----:R-:W-:Y:S02]  /*0510*/  ULEA UR8, UR8, UR4, 0x18 ;  /* 0x0000000408087291 */ /* 0x002fe4000f8ec03f */
[----:B------:R-:W-:-:S04]  /*0520*/  UIADD3 UR4, -UR5, 0x100000, URZ ;  /* 0x0010000005047890 */ /* 0x000fc8000fffe13f */
[----:B------:R-:W-:Y:S02]  /*0530*/  USHF.L.U32 UR5, UR4, 0xb, URZ ;  /* 0x0000000b04057899 */ /* 0x000fe4000800063f */
[----:B------:R-:W-:Y:S01]  /*0540*/  USHF.L.U32 UR4, UR4, 0x1, URZ ;  /* 0x0000000104047899 */ /* 0x000fe2000800063f */
[----:B------:R-:W1:Y:S11]  /*0550*/  FENCE.VIEW.ASYNC.S ;  /* 0x00000000000073c6 */ /* 0x000e760000000000 */
[----:B-1----:R1:W2:Y:S01]  /*0560*/  SYNCS.EXCH.64 URZ, [UR8], UR4 ;  /* 0x00000004083f75b2 */ /* 0x0022a20008000100 */
[----:B------:R1:W3:Y:S01]  /*0570*/  SYNCS.EXCH.64 URZ, [UR8+0x88], UR6 ;  /* 0x00008806083f75b2 */ /* 0x0002e20008000100 */
[----:B------:R1:W4:Y:S01]  /*0580*/  SYNCS.EXCH.64 URZ, [UR8+0x8], UR4 ;  /* 0x00000804083f75b2 */ /* 0x0003220008000100 */
[----:B------:R1:W1:Y:S01]  /*0590*/  SYNCS.EXCH.64 URZ, [UR8+0x90], UR6 ;  /* 0x00009006083f75b2 */ /* 0x0002620008000100 */
        /* <DEDUP_REMOVED lines=30> */
[----:B--234-:R-:W-:Y:S01]  /*0780*/  NOP ;  /* 0x0000000000007918 */ /* 0x01cfe20000000000 */
.L_x_7:
[----:B-1----:R-:W-:Y:S05]  /*0790*/  BSYNC B0 ;  /* 0x0000000000007941 */ /* 0x002fea0003800000 */
.L_x_6:
[----:B------:R-:W1:Y:S01]  /*07a0*/  SHFL.IDX PT, R4, R0, RZ, 0x1f ;  /* 0x00001fff00047589 */ /* 0x000e6200000e0000 */
[----:B------:R-:W2:Y:S01]  /*07b0*/  LDC R2, c[0x0][0x904] ;  /* 0x00024100ff027b82 */ /* 0x000ea20000000800 */
[----:B------:R-:W-:Y:S01]  /*07c0*/  NOP ;  /* 0x0000000000007918 */ /* 0x000fe20000000000 */
[----:B-1----:R-:W-:-:S13]  /*07d0*/  ISETP.NE.AND P1, PT, R4, RZ, PT ;  /* 0x000000ff0400720c */ /* 0x002fda0003f25270 */
[----:B------:R-:W-:Y:S05]  /*07e0*/  @P1 BRA `(.L_x_8) ;  /* 0x0000000000481947 */ /* 0x000fea0003800000 */
[----:B------:R-:W1:Y:S01]  /*07f0*/  S2UR UR5, SR_CgaCtaId ;  /* 0x00000000000579c3 */ /* 0x000e620000008800 */
[----:B------:R-:W-:Y:S01]  /*0800*/  UMOV UR4, 0x400 ;  /* 0x0000040000047882 */ /* 0x000fe20000000000 */
[----:B------:R-:W-:Y:S01]  /*0810*/  UMOV UR6, 0x20 ;  /* 0x0000002000067882 */ /* 0x000fe20000000000 */
[----:B------:R-:W-:Y:S01]  /*0820*/  UMOV UR7, 0x100 ;  /* 0x0000010000077882 */ /* 0x000fe20000000000 */
[----:B------:R-:W-:Y:S01]  /*0830*/  ELECT P1, URZ, PT ;  /* 0x00000000003f782f */ /* 0x000fe20003820000 */
[----:B-1----:R-:W-:Y:S02]  /*0840*/  ULEA UR8, UR5, UR4, 0x18 ;  /* 0x0000000405087291 */ /* 0x002fe4000f8ec03f */
[----:B------:R-:W-:-:S04]  /*0850*/  UIADD3 UR4, -UR6, 0x100000, URZ ;  /* 0x0010000006047890 */ /* 0x000fc8000fffe13f */
[----:B------:R-:W-:Y:S02]  /*0860*/  USHF.L.U32 UR5, UR4, 0xb, URZ ;  /* 0x0000000b04057899 */ /* 0x000fe4000800063f */
[----:B------:R-:W-:Y:S02]  /*0870*/  USHF.L.U32 UR4, UR4, 0x1, URZ ;  /* 0x0000000104047899 */ /* 0x000fe4000800063f */
[----:B------:R-:W-:-:S04]  /*0880*/  UIADD3 UR6, -UR7, 0x100000, URZ ;  /* 0x0010000007067890 */ /* 0x000fc8000fffe13f */
[----:B------:R-:W-:Y:S02]  /*0890*/  USHF.L.U32 UR7, UR6, 0xb, URZ ;  /* 0x0000000b06077899 */ /* 0x000fe4000800063f */
[----:B------:R-:W-:Y:S01]  /*08a0*/  USHF.L.U32 UR6, UR6, 0x1, URZ ;  /* 0x0000000106067899 */ /* 0x000fe2000800063f */
[----:B------:R-:W1:Y:S03]  /*08b0*/  FENCE.VIEW.ASYNC.S ;  /* 0x00000000000073c6 */ /* 0x000e660000000000 */
[----:B-1----:R1:W3:Y:S08]  /*08c0*/  SYNCS.EXCH.64 URZ, [UR8+0x110], UR4 ;  /* 0x00011004083f75b2 */ /* 0x0022f00008000100 */
[----:B------:R1:W4:Y:S01]  /*08d0*/  SYNCS.EXCH.64 URZ, [UR8+0x120], UR6 ;  /* 0x00012006083f75b2 */ /* 0x0003220008000100 */
[----:B------:R1:W1:Y:S01]  /*08e0*/  SYNCS.EXCH.64 URZ, [UR8+0x118], UR4 ;  /* 0x00011804083f75b2 */ /* 0x0002620008000100 */
[----:B------:R1:W1:Y:S01]  /*08f0*/  SYNCS.EXCH.64 URZ, [UR8+0x128], UR6 ;  /* 0x00012806083f75b2 */ /* 0x0002620008000100 */
[----:B------:R-:W-:Y:S01]  /*0900*/  NOP ;  /* 0x0000000000007918 */ /* 0x000fe20000000000 */
.L_x_8:
[----:B------:R-:W5:Y:S01]  /*0910*/  SHFL.IDX PT, R0, R0, RZ, 0x1f ;  /* 0x00001fff00007589 */ /* 0x000f6200000e0000 */
[----:B--2---:R-:W-:Y:S02]  /*0920*/  ISETP.NE.AND P6, PT, R2, 0x1, PT ;  /* 0x000000010200780c */ /* 0x004fe40003fc5270 */
[----:B------:R-:W-:Y:S01]  /*0930*/  ELECT P1, URZ, PT ;  /* 0x00000000003f782f */ /* 0x000fe20003820000 */
[----:B------:R-:W2:Y:S01]  /*0940*/  S2UR UR43, SR_CgaCtaId ;  /* 0x00000000002b79c3 */ /* 0x000ea20000008800 */
[----:B------:R-:W3:Y:S01]  /*0950*/  S2R R7, SR_CTAID.Y ;  /* 0x0000000000077919 */ /* 0x000ee20000002600 */
[----:B-1----:R-:W-:Y:S01]  /*0960*/  UMOV UR4, 0x20 ;  /* 0x0000002000047882 */ /* 0x002fe20000000000 */
[----:B------:R-:W-:Y:S01]  /*0970*/  P2R R4, PR, RZ, 0x40 ;  /* 0x00000040ff047803 */ /* 0x000fe20000000000 */
[----:B------:R-:W-:Y:S01]  /*0980*/  NOP ;  /* 0x0000000000007918 */ /* 0x000fe20000000000 */
[----:B------:R-:W1:Y:S01]  /*0990*/  S2R R10, SR_CTAID.X ;  /* 0x00000000000a7919 */ /* 0x000e620000002500 */
[----:B------:R-:W-:Y:S01]  /*09a0*/  ISETP.NE.AND P4, PT, R3, RZ, PT ;  /* 0x000000ff0300720c */ /* 0x000fe20003f85270 */
[----:B------:R-:W-:-:S03]  /*09b0*/  IMAD.MOV.U32 R11, RZ, RZ, RZ ;  /* 0x000000ffff0b7224 */ /* 0x000fc600078e00ff */
[----:B------:R-:W1:Y:S01]  /*09c0*/  @P6 LDC R17, c[0x0][0x10] ;  /* 0x00000400ff116b82 */ /* 0x000e620000000800 */
[----:B------:R-:W-:-:S07]  /*09d0*/  @P6 IMAD.MOV.U32 R5, RZ, RZ, RZ ;  /* 0x000000ffff056224 */ /* 0x000fce00078e00ff */
[----:B------:R-:W4:Y:S01]  /*09e0*/  @!P6 LDC R12, c[0x0][0xc] ;  /* 0x00000300ff0ceb82 */ /* 0x000f220000000800 */
[----:B-----5:R-:W-:Y:S02]  /*09f0*/  ISETP.NE.OR P2, PT, R0, RZ, !P1 ;  /* 0x000000ff0000720c */ /* 0x020fe40004f45670 */
[----:B------:R-:W-:-:S04]  /*0a00*/  ISETP.EQ.OR P1, PT, R3, 0x3, !P4 ;  /* 0x000000030300780c */ /* 0x000fc80006722670 */
[----:B------:R-:W-:-:S04]  /*0a10*/  ISETP.EQ.AND P1, PT, R6, RZ, P1 ;  /* 0x000000ff0600720c */ /* 0x000fc80000f22270 */
[----:B------:R-:W-:Y:S02]  /*0a20*/  SEL R19, RZ, 0x1, !P1 ;  /* 0x00000001ff137807 */ /* 0x000fe40004800000 */
[----:B---3--:R-:W-:Y:S01]  /*0a30*/  @P6 MOV R4, R7 ;  /* 0x0000000700046202 */ /* 0x008fe20000000f00 */
[----:B------:R-:W-:Y:S01]  /*0a40*/  VOTEU.ALL UP0, P2 ;  /* 0x00000000003f7886 */ /* 0x000fe20001000000 */
[----:B------:R-:W-:-:S03]  /*0a50*/  VOTEU.ALL UP1, P2 ;  /* 0x00000000003f7886 */ /* 0x000fc60001020000 */
[----:B-1----:R-:W-:Y:S01]  /*0a60*/  @P6 IMAD.WIDE.U32 R16, R10, R17, R4 ;  /* 0x000000110a106225 */ /* 0x002fe200078e0004 */
[----:B------:R-:W-:Y:S01]  /*0a70*/  @!UP0 UMOV UR6, 0x400 ;  /* 0x0000040000068882 */ /* 0x000fe20000000000 */
[----:B------:R-:W-:-:S04]  /*0a80*/  @!UP0 UIADD3 UR4, -UR4, 0x100000, URZ ;  /* 0x0010000004048890 */ /* 0x000fc8000fffe13f */
[----:B------:R-:W-:Y:S02]  /*0a90*/  @!UP0 USHF.L.U32 UR5, UR4, 0xb, URZ ;  /* 0x0000000b04058899 */ /* 0x000fe4000800063f */
[----:B------:R-:W-:Y:S02]  /*0aa0*/  @!UP0 USHF.L.U32 UR4, UR4, 0x1, URZ ;  /* 0x0000000104048899 */ /* 0x000fe4000800063f */
[----:B--2---:R-:W-:Y:S01]  /*0ab0*/  @!UP0 ULEA UR8, UR43, UR6, 0x18 ;  /* 0x000000062b088291 */ /* 0x004fe2000f8ec03f */
[----:B------:R-:W-:Y:S01]  /*0ac0*/  @P6 IMAD.MOV.U32 R5, RZ, RZ, RZ ;  /* 0x000000ffff056224 */ /* 0x000fe200078e00ff */
[----:B------:R-:W-:Y:S01]  /*0ad0*/  VOTEU.ALL UP0, P2 ;  /* 0x00000000003f7886 */ /* 0x000fe20001000000 */
[C---:B------:R-:W-:Y:S01]  /*0ae0*/  ISETP.NE.AND P2, PT, R6.reuse, RZ, PT ;  /* 0x000000ff0600720c */ /* 0x040fe20003f45270 */
[----:B------:R-:W-:Y:S01]  /*0af0*/  ULDC UR6, c[0x0][0xc] ;  /* 0x0000030000067ab9 */ /* 0x000fe20000000800 */
[----:B------:R-:W-:Y:S01]  /*0b00*/  ULDC UR7, c[0x0][0x10] ;  /* 0x0000040000077ab9 */ /* 0x000fe20000000800 */
[----:B------:R-:W-:Y:S01]  /*0b10*/  VIADD R6, R6, 0xffffffff ;  /* 0xffffffff06067836 */ /* 0x000fe20000000000 */
[----:B------:R-:W-:-:S02]  /*0b20*/  ISETP.EQ.AND P5, PT, R3, 0x2, !P2 ;  /* 0x000000020300780c */ /* 0x000fc400057a2270 */
[----:B------:R-:W-:Y:S01]  /*0b30*/  @P6 IADD3 R17, R17, R5, RZ ;  /* 0x0000000511116210 */ /* 0x000fe20007ffe0ff */
[----:B----4-:R-:W-:Y:S01]  /*0b40*/  @!P6 IMAD.WIDE.U32 R4, R12, R7, R10 ;  /* 0x000000070c04e225 */ /* 0x010fe200078e000a */
[----:B------:R-:W-:Y:S01]  /*0b50*/  ISETP.GE.U32.AND P1, PT, R6, 0x2, PT ;  /* 0x000000020600780c */ /* 0x000fe20003f26070 */
[----:B------:R-:W1:Y:S02]  /*0b60*/  FENCE.VIEW.ASYNC.S ;  /* 0x00000000000073c6 */ /* 0x000e640000000000 */
[----:B-1----:R-:W1:Y:S01]  /*0b70*/  @!UP0 SYNCS.EXCH.64 URZ, [UR8+0x130], UR4 ;  /* 0x00013004083f85b2 */ /* 0x002e620008000100 */
[----:B------:R-:W-:Y:S01]  /*0b80*/  SEL R0, RZ, 0x1, !P5 ;  /* 0x00000001ff007807 */ /* 0x000fe20006800000 */
[----:B------:R-:W-:Y:S01]  /*0b90*/  @!P6 IMAD.MOV.U32 R17, RZ, RZ, R5 ;  /* 0x000000ffff11e224 */ /* 0x000fe200078e0005 */
[----:B------:R-:W-:Y:S02]  /*0ba0*/  @!P6 MOV R16, R4 ;  /* 0x000000040010e202 */ /* 0x000fe40000000f00 */
[----:B------:R-:W-:-:S02]  /*0bb0*/  SEL R0, R0, 0x2, P1 ;  /* 0x0000000200007807 */ /* 0x000fc40000800000 */
[----:B------:R-:W-:Y:S01]  /*0bc0*/  SEL R19, R19, 0x2, P1 ;  /* 0x0000000213137807 */ /* 0x000fe20000800000 */
[----:B------:R2:W1:Y:S01]  /*0bd0*/  @!UP1 SYNCS.EXCH.64 URZ, [UR8+0x138], UR4 ;  /* 0x00013804083f95b2 */ /* 0x0004620008000100 */
[----:B------:R-:W-:Y:S01]  /*0be0*/  NOP ;  /* 0x0000000000007918 */ /* 0x000fe20000000000 */
[----:B--2---:R-:W-:-:S03]  /*0bf0*/  UIMAD.WIDE.U32 UR4, UR6, UR7, URZ ;  /* 0x00000007060472a5 */ /* 0x004fc6000f8e003f */
[----:B------:R-:W-:Y:S02]  /*0c00*/  ULDC UR6, c[0x0][0x14] ;  /* 0x0000050000067ab9 */ /* 0x000fe40000000800 */
[----:B------:R-:W-:Y:S02]  /*0c10*/  UIMAD.WIDE.U32 UR36, UR4, UR6, URZ ;  /* 0x00000006042472a5 */ /* 0x000fe4000f8e003f */
[----:B------:R-:W-:-:S04]  /*0c20*/  UIMAD UR42, UR5, UR6, URZ ;  /* 0x00000006052a72a4 */ /* 0x000fc8000f8e023f */
[----:B------:R-:W-:Y:S01]  /*0c30*/  UIADD3 UR42, UR37, UR42, URZ ;  /* 0x0000002a252a7290 */ /* 0x000fe2000fffe03f */
[----:B-1----:R-:W-:Y:S06]  /*0c40*/  BAR.SYNC.DEFER_BLOCKING 0x0 ;  /* 0x0000000000007b1d */ /* 0x002fec0000010000 */
[----:B------:R-:W-:Y:S05]  /*0c50*/  @!P2 BRA `(.L_x_9) ;  /* 0x0000006800c8a947 */ /* 0x000fea0003800000 */
[----:B------:R-:W-:-:S13]  /*0c60*/  ISETP.GT.U32.AND P0, PT, R6, 0x1, PT ;  /* 0x000000010600780c */ /* 0x000fda0003f04070 */
[----:B------:R-:W-:Y:S05]  /*0c70*/  @P0 EXIT ;  /* 0x000000000000094d */ /* 0x000fea0003800000 */
[----:B------:R-:W-:Y:S01]  /*0c80*/  ULDC.64 UR4, c[0x0][0x8f8] ;  /* 0x00023e0000047ab9 */ /* 0x000fe20000000a00 */
[----:B------:R-:W-:Y:S01]  /*0c90*/  UMOV UR47, 0xffffffff ;  /* 0xffffffff002f7882 */ /* 0x000fe20000000000 */
[----:B------:R-:W-:Y:S01]  /*0ca0*/  ISETP.GE.U32.AND P0, PT, R16, UR4, PT ;  /* 0x0000000410007c0c */ /* 0x000fe2000bf06070 */
[----:B------:R-:W-:Y:S01]  /*0cb0*/  IMAD.MOV.U32 R3, RZ, RZ, -0x1 ;  /* 0xffffffffff037424 */ /* 0x000fe200078e00ff */
[----:B------:R-:W-:Y:S02]  /*0cc0*/  PRMT R22, RZ, 0x7610, R22 ;  /* 0x00007610ff167816 */ /* 0x000fe40000000016 */
[----:B------:R-:W-:Y:S02]  /*0cd0*/  ISETP.GE.U32.AND.EX P0, PT, R17, UR5, PT, P0 ;  /* 0x0000000511007c0c */ /* 0x000fe4000bf06100 */
[----:B------:R-:W-:Y:S02]  /*0ce0*/  MOV R8, 0xffffffff ;  /* 0xffffffff00087802 */ /* 0x000fe40000000f00 */
[----:B------:R-:W-:-:S09]  /*0cf0*/  PRMT R6, RZ, 0x7610, R6 ;  /* 0x00007610ff067816 */ /* 0x000fd20000000006 */
[----:B------:R-:W-:Y:S05]  /*0d00*/  @P0 BRA `(.L_x_10) ;  /* 0x0000000400580947 */ /* 0x000fea0003800000 */
[----:B------:R-:W1:Y:S01]  /*0d10*/  LDC.64 R20, c[0x0][0x8d0] ;  /* 0x00023400ff147b82 */ /* 0x000e620000000a00 */
[----:B------:R-:W-:Y:S02]  /*0d20*/  IMAD.MOV.U32 R4, RZ, RZ, R16 ;  /* 0x000000ffff047224 */ /* 0x000fe400078e0010 */
[----:B------:R-:W-:-:S05]  /*0d30*/  IMAD.MOV.U32 R5, RZ, RZ, R17 ;  /* 0x000000ffff057224 */ /* 0x000fca00078e0011 */
[----:B------:R-:W2:Y:S08]  /*0d40*/  LDC R6, c[0x0][0x8d8] ;  /* 0x00023600ff067b82 */ /* 0x000eb00000000800 */
[----:B------:R-:W3:Y:S01]  /*0d50*/  LDC.64 R24, c[0x0][0x8c8] ;  /* 0x00023200ff187b82 */ /* 0x000ee20000000a00 */
[----:B-1----:R-:W-:-:S04]  /*0d60*/  ISETP.NE.U32.AND P0, PT, R20, RZ, PT ;  /* 0x000000ff1400720c */ /* 0x002fc80003f05070 */
[----:B------:R-:W-:-:S13]  /*0d70*/  ISETP.NE.AND.EX P0, PT, R21, RZ, PT, P0 ;  /* 0x000000ff1500720c */ /* 0x000fda0003f05300 */
[----:B--23--:R-:W-:Y:S05]  /*0d80*/  @!P0 BRA `(.L_x_11) ;  /* 0x0000000000288947 */ /* 0x00cfea0003800000 */
[----:B------:R-:W1:Y:S02]  /*0d90*/  LDC R3, c[0x0][0x8dc] ;  /* 0x00023700ff037b82 */ /* 0x000e640000000800 */
[----:B-1----:R-:W-:-:S04]  /*0da0*/  IADD3 R3, P0, R16, R3, RZ ;  /* 0x0000000310037210 */ /* 0x002fc80007f1e0ff */
[----:B------:R-:W-:-:S05]  /*0db0*/  IADD3.X R15, RZ, R17, RZ, P0, !PT ;  /* 0x00000011ff0f7210 */ /* 0x000fca00007fe4ff */
[----:B------:R-:W-:-:S04]  /*0dc0*/  IMAD.WIDE.U32 R4, R15, R20, RZ ;  /* 0x000000140f047225 */ /* 0x000fc800078e00ff */
[----:B------:R-:W-:-:S04]  /*0dd0*/  IMAD.WIDE.U32 R8, P0, R3, R21, R4 ;  /* 0x0000001503087225 */ /* 0x000fc80007800004 */
[----:B------:R-:W-:-:S04]  /*0de0*/  IMAD.WIDE.U32 R4, R3, R20, RZ ;  /* 0x0000001403047225 */ /* 0x000fc800078e00ff */
[----:B------:R-:W-:Y:S01]  /*0df0*/  IMAD.X R13, RZ, RZ, RZ, P0 ;  /* 0x000000ffff0d7224 */ /* 0x000fe200000e06ff */
[----:B------:R-:W-:Y:S01]  /*0e00*/  IADD3 RZ, P0, R5, R8, RZ ;  /* 0x0000000805ff7210 */ /* 0x000fe20007f1e0ff */
[----:B------:R-:W-:-:S04]  /*0e10*/  IMAD.MOV.U32 R12, RZ, RZ, R9 ;  /* 0x000000ffff0c7224 */ /* 0x000fc800078e0009 */
[----:B------:R-:W-:-:S08]  /*0e20*/  IMAD.WIDE.U32.X R4, R15, R21, R12, P0 ;  /* 0x000000150f047225 */ /* 0x000fd000000e040c */
.L_x_11:
[-CC-:B------:R-:W-:Y:S01]  /*0e30*/  SHF.R.U64 R30, R4, R6.reuse, R5.reuse ;  /* 0x00000006041e7219 */ /* 0x180fe20000001205 */
[----:B------:R-:W1:Y:S01]  /*0e40*/  LDC.64 R26, c[0x0][0x8e8] ;  /* 0x00023a00ff1a7b82 */ /* 0x000e620000000a00 */
[----:B------:R-:W-:Y:S01]  /*0e50*/  SHF.R.U32.HI R4, RZ, R6, R5 ;  /* 0x00000006ff047219 */ /* 0x000fe20000011605 */
[----:B------:R-:W-:Y:S01]  /*0e60*/  ULDC UR4, c[0x0][0x150] ;  /* 0x0000540000047ab9 */ /* 0x000fe20000000800 */
[----:B------:R-:W-:Y:S02]  /*0e70*/  IADD3 R11, P0, RZ, -R30, RZ ;  /* 0x8000001eff0b7210 */ /* 0x000fe40007f1e0ff */
[----:B------:R-:W-:Y:S02]  /*0e80*/  I2FP.F32.U32 R3, R10 ;  /* 0x0000000a00037245 */ /* 0x000fe40000201000 */
[----:B------:R-:W-:Y:S01]  /*0e90*/  IADD3.X R13, RZ, ~R4, RZ, P0, !PT ;  /* 0x80000004ff0d7210 */ /* 0x000fe200007fe4ff */
[----:B------:R-:W2:Y:S01]  /*0ea0*/  LDC R8, c[0x0][0x8c0] ;  /* 0x00023000ff087b82 */ /* 0x000ea20000000800 */
[----:B------:R-:W-:-:S04]  /*0eb0*/  IMAD.WIDE.U32 R4, R11, R24, R16 ;  /* 0x000000180b047225 */ /* 0x000fc800078e0010 */
[----:B------:R-:W-:Y:S01]  /*0ec0*/  FMUL R3, R3, UR4 ;  /* 0x0000000403037c20 */ /* 0x000fe20008400000 */
[----:B------:R-:W-:Y:S01]  /*0ed0*/  ULDC UR4, c[0x0][0x154] ;  /* 0x0000550000047ab9 */ /* 0x000fe20000000800 */
[----:B------:R-:W-:Y:S02]  /*0ee0*/  IMAD R6, R13, R24, RZ ;  /* 0x000000180d067224 */ /* 0x000fe400078e02ff */
[----:B------:R-:W3:Y:S02]  /*0ef0*/  LDC R13, c[0x0][0x8b0] ;  /* 0x00022c00ff0d7b82 */ /* 0x000ee40000000800 */
[----:B------:R-:W-:Y:S01]  /*0f00*/  IMAD R11, R11, R25, R6 ;  /* 0x000000190b0b7224 */ /* 0x000fe200078e0206 */
[----:B------:R-:W4:Y:S03]  /*0f10*/  F2I.U32.TRUNC.NTZ R3, R3 ;  /* 0x0000000300037305 */ /* 0x000f26000020f000 */
[----:B------:R-:W-:-:S02]  /*0f20*/  IMAD.IADD R5, R5, 0x1, R11 ;  /* 0x0000000105057824 */ /* 0x000fc400078e020b */
[----:B------:R-:W5:Y:S01]  /*0f30*/  LDC R15, c[0x0][0x900] ;  /* 0x00024000ff0f7b82 */ /* 0x000f620000000800 */
[----:B-1----:R-:W-:-:S04]  /*0f40*/  ISETP.NE.U32.AND P0, PT, R26, RZ, PT ;  /* 0x000000ff1a00720c */ /* 0x002fc80003f05070 */
[----:B------:R-:W-:-:S03]  /*0f50*/  ISETP.NE.AND.EX P0, PT, R27, RZ, PT, P0 ;  /* 0x000000ff1b00720c */ /* 0x000fc60003f05300 */
[----:B------:R-:W1:Y:S01]  /*0f60*/  LDC R9, c[0x0][0x144] ;  /* 0x00005100ff097b82 */ /* 0x000e620000000800 */
[-C--:B--2---:R-:W-:Y:S01]  /*0f70*/  SHF.R.U64 R21, R4, R8.reuse, R5 ;  /* 0x0000000804157219 */ /* 0x084fe20000001205 */
[----:B----4-:R-:W-:Y:S01]  /*0f80*/  IMAD.MOV R11, RZ, RZ, -R3 ;  /* 0x000000ffff0b7224 */ /* 0x010fe200078e0a03 */
[----:B------:R-:W-:Y:S02]  /*0f90*/  I2FP.F32.U32 R4, R7 ;  /* 0x0000000700047245 */ /* 0x000fe40000201000 */
[----:B------:R-:W-:Y:S01]  /*0fa0*/  SHF.R.U32.HI R6, RZ, R8, R5 ;  /* 0x00000008ff067219 */ /* 0x000fe20000011605 */
[----:B------:R-:W-:Y:S02]  /*0fb0*/  IMAD.MOV.U32 R8, RZ, RZ, 0x1 ;  /* 0x00000001ff087424 */ /* 0x000fe400078e00ff */
[----:B------:R-:W2:Y:S01]  /*0fc0*/  LDC R14, c[0x0][0x148] ;  /* 0x00005200ff0e7b82 */ /* 0x000ea20000000800 */
[----:B------:R-:W-:Y:S01]  /*0fd0*/  FMUL R5, R4, UR4 ;  /* 0x0000000404057c20 */ /* 0x000fe20008400000 */
[----:B---3--:R-:W-:-:S02]  /*0fe0*/  SHF.R.U64 R29, R21, R13, R6 ;  /* 0x0000000d151d7219 */ /* 0x008fc40000001206 */
[----:B------:R-:W-:Y:S02]  /*0ff0*/  SHF.R.U32.HI R6, RZ, R13, R6 ;  /* 0x0000000dff067219 */ /* 0x000fe40000011606 */
[----:B------:R-:W-:Y:S01]  /*1000*/  MOV R4, 0xffffffff ;  /* 0xffffffff00047802 */ /* 0x000fe20000000f00 */
[----:B------:R3:W4:Y:S01]  /*1010*/  F2I.U32.TRUNC.NTZ R13, R5 ;  /* 0x00000005000d7305 */ /* 0x000722000020f000 */
[----:B------:R-:W2:Y:S01]  /*1020*/  LDC R23, c[0x0][0x8a8] ;  /* 0x00022a00ff177b82 */ /* 0x000ea20000000800 */
[-C--:B-----5:R-:W-:Y:S02]  /*1030*/  SHF.R.U64 R28, R29, R15.reuse, R6 ;  /* 0x0000000f1d1c7219 */ /* 0x0a0fe40000001206 */
[----:B------:R-:W-:-:S04]  /*1040*/  SHF.L.U32 R4, R4, R15, RZ ;  /* 0x0000000f04047219 */ /* 0x000fc800000006ff */
[----:B------:R-:W-:Y:S01]  /*1050*/  LOP3.LUT R12, RZ, R4, RZ, 0x33, !PT ;  /* 0x00000004ff0c7212 */ /* 0x000fe200078e33ff */
[----:B------:R-:W2:Y:S01]  /*1060*/  LDC R20, c[0x0][0x8f0] ;  /* 0x00023c00ff147b82 */ /* 0x000ea20000000800 */
[----:B---3--:R-:W-:Y:S01]  /*1070*/  SHF.R.U32.HI R5, RZ, R15, R6 ;  /* 0x0000000fff057219 */ /* 0x008fe20000011606 */
[----:B-1----:R-:W-:Y:S01]  /*1080*/  IMAD R3, R9, R11, R10 ;  /* 0x0000000b09037224 */ /* 0x002fe200078e020a */
[----:B------:R-:W-:Y:S01]  /*1090*/  SHF.L.U32 R6, R8, R15, RZ ;  /* 0x0000000f08067219 */ /* 0x000fe200000006ff */
[----:B------:R-:W-:-:S04]  /*10a0*/  IMAD.MOV.U32 R4, RZ, RZ, R28 ;  /* 0x000000ffff047224 */ /* 0x000fc800078e001c */
[----:B------:R-:W1:Y:S08]  /*10b0*/  LDC R24, c[0x0][0x8e0] ;  /* 0x00023800ff187b82 */ /* 0x000e700000000800 */
[----:B------:R-:W3:Y:S01]  /*10c0*/  LDC R25, c[0x0][0x8b8] ;  /* 0x00022e00ff197b82 */ /* 0x000ee20000000800 */
[----:B----4-:R-:W-:Y:S05]  /*10d0*/  @!P0 BRA `(.L_x_12) ;  /* 0x0000000000288947 */ /* 0x010fea0003800000 */
[----:B------:R-:W4:Y:S02]  /*10e0*/  LDC R11, c[0x0][0x8f4] ;  /* 0x00023d00ff0b7b82 */ /* 0x000f240000000800 */
[----:B----4-:R-:W-:-:S04]  /*10f0*/  IADD3 R11, P0, R28, R11, RZ ;  /* 0x0000000b1c0b7210 */ /* 0x010fc80007f1e0ff */
        /* <DEDUP_REMOVED lines=8> */
.L_x_12:
[----:B--2---:R-:W-:Y:S01]  /*1180*/  SHF.R.U64 R4, R4, R20, R5 ;  /* 0x0000001404047219 */ /* 0x004fe20000001205 */
[----:B------:R-:W-:Y:S01]  /*1190*/  VIADD R8, R23, 0xffffffff ;  /* 0xffffffff17087836 */ /* 0x000fe20000000000 */
[----:B------:R-:W-:Y:S02]  /*11a0*/  LOP3.LUT R5, R29, R12, RZ, 0xc0, !PT ;  /* 0x0000000c1d057212 */ /* 0x000fe400078ec0ff */
[----:B------:R-:W-:Y:S01]  /*11b0*/  IADD3 R13, -R13, RZ, RZ ;  /* 0x000000ff0d0d7210 */ /* 0x000fe20007ffe1ff */
[----:B------:R-:W-:Y:S01]  /*11c0*/  IMAD.MOV R9, RZ, RZ, -R4 ;  /* 0x000000ffff097224 */ /* 0x000fe200078e0a04 */
[----:B------:R-:W-:Y:S01]  /*11d0*/  LOP3.LUT R8, R21, R8, RZ, 0xc0, !PT ;  /* 0x0000000815087212 */ /* 0x000fe200078ec0ff */
[----:B------:R-:W-:Y:S01]  /*11e0*/  IMAD R6, R6, R4, R5 ;  /* 0x0000000406067224 */ /* 0x000fe200078e0205 */
[----:B------:R-:W-:Y:S01]  /*11f0*/  R2UR UR47, R30 ;  /* 0x000000001e2f72ca */ /* 0x000fe200000e0000 */
[----:B------:R-:W-:Y:S02]  /*1200*/  @P6 IMAD R3, R14, R13, R7 ;  /* 0x0000000d0e036224 */ /* 0x000fe400078e0207 */
[----:B-1----:R-:W-:-:S02]  /*1210*/  IMAD R4, R9, R24, R28 ;  /* 0x0000001809047224 */ /* 0x002fc400078e021c */
[----:B---3--:R-:W-:Y:S01]  /*1220*/  IMAD R3, R6, R25, R3 ;  /* 0x0000001906037224 */ /* 0x008fe200078e0203 */
[----:B------:R-:W-:Y:S01]  /*1230*/  MOV R6, 0x1 ;  /* 0x0000000100067802 */ /* 0x000fe20000000f00 */
[----:B------:R-:W-:-:S05]  /*1240*/  IMAD R4, R4, R23, R8 ;  /* 0x0000001704047224 */ /* 0x000fca00078e0208 */
[----:B------:R-:W-:Y:S02]  /*1250*/  SEL R8, R4, R3, !P6 ;  /* 0x0000000304087207 */ /* 0x000fe40007000000 */
[----:B------:R-:W-:-:S07]  /*1260*/  SEL R3, R3, R4, !P6 ;  /* 0x0000000403037207 */ /* 0x000fce0007000000 */
.L_x_10:
[----:B------:R-:W-:-:S08]  /*1270*/  NOP ;  /* 0x0000000000007918 */ /* 0x000fd00000000000 */
[----:B------:R-:W1:Y:S02]  /*1280*/  USETMAXREG.TRY_ALLOC.CTAPOOL UP0, 0xe8 ;  /* 0x000000e8000079c8 */ /* 0x000e640008000600 */
[----:B-1----:R-:W-:-:S13]  /*1290*/  PLOP3.LUT P0, PT, PT, PT, UP0, 0x80, 0x0 ;  /* 0x000000000000781c */ /* 0x002fda0003f0f008 */
[----:B------:R-:W-:Y:S05]  /*12a0*/  @!P0 BRA `(.L_x_10) ;  /* 0xfffffffc00f08947 */ /* 0x000fea000383ffff */
[----:B------:R-:W-:Y:S02]  /*12b0*/  ULDC.64 UR4, c[0x0][0x590] ;  /* 0x0001640000047ab9 */ /* 0x000fe40000000a00 */
[----:B------:R-:W-:-:S04]  /*12c0*/  ISETP.NE.U32.AND P0, PT, RZ, UR4, PT ;  /* 0x00000004ff007c0c */ /* 0x000fc8000bf05070 */
[----:B------:R-:W-:-:S13]  /*12d0*/  ISETP.NE.AND.EX P0, PT, RZ, UR5, PT, P0 ;  /* 0x00000005ff007c0c */ /* 0x000fda000bf05300 */
[----:B------:R-:W-:Y:S05]  /*12e0*/  @P0 BRA `(.L_x_13) ;  /* 0x00000000002c0947 */ /* 0x000fea0003800000 */
[----:B------:R-:W-:Y:S02]  /*12f0*/  ULDC.64 UR4, c[0x0][0x588] ;  /* 0x0001620000047ab9 */ /* 0x000fe40000000a00 */
[----:B------:R-:W-:-:S04]  /*1300*/  ISETP.NE.U32.AND P0, PT, RZ, UR4, PT ;  /* 0x00000004ff007c0c */ /* 0x000fc8000bf05070 */
[----:B------:R-:W-:-:S13]  /*1310*/  ISETP.NE.AND.EX P0, PT, RZ, UR5, PT, P0 ;  /* 0x00000005ff007c0c */ /* 0x000fda000bf05300 */
[----:B------:R-:W-:Y:S05]  /*1320*/  @!P0 BRA `(.L_x_14) ;  /* 0x0000000000108947 */ /* 0x000fea0003800000 */
[----:B------:R-:W1:Y:S02]  /*1330*/  LDC.64 R4, c[0x0][0x588] ;  /* 0x00016200ff047b82 */ /* 0x000e640000000a00 */
[----:B-1----:R1:W5:Y:S01]  /*1340*/  LDG.E R23, desc[UR38][R4.64] ;  /* 0x0000002604177981 */ /* 0x002362000c1e1900 */
[----:B------:R-:W-:Y:S01]  /*1350*/  IMAD.MOV.U32 R22, RZ, RZ, 0x1 ;  /* 0x00000001ff167424 */ /* 0x000fe200078e00ff */
[----:B------:R-:W-:Y:S06]  /*1360*/  BRA `(.L_x_13) ;  /* 0x00000000000c7947 */ /* 0x000fec0003800000 */
.L_x_14:
[----:B------:R-:W-:Y:S01]  /*1370*/  ULDC UR4, c[0x0][0x580] ;  /* 0x0001600000047ab9 */ /* 0x000fe20000000800 */
[----:B------:R-:W-:Y:S01]  /*1380*/  IMAD.MOV.U32 R22, RZ, RZ, 0x1 ;  /* 0x00000001ff167424 */ /* 0x000fe200078e00ff */
[----:B------:R-:W-:-:S07]  /*1390*/  MOV R23, UR4 ;  /* 0x0000000400177c02 */ /* 0x000fce0008000f00 */
.L_x_13:
        /* <DEDUP_REMOVED lines=8> */
[----:B------:R-:W2:Y:S02]  /*1420*/  LDC.64 R56, c[0x0][0x5a8] ;  /* 0x00016a00ff387b82 */ /* 0x000ea40000000a00 */
[----:B--2---:R2:W5:Y:S01]  /*1430*/  LDG.E R56, desc[UR38][R56.64] ;  /* 0x0000002638387981 */ /* 0x004562000c1e1900 */
[----:B------:R-:W-:Y:S05]  /*1440*/  BRA `(.L_x_15) ;  /* 0x0000000000087947 */ /* 0x000fea0003800000 */
.L_x_16:
[----:B------:R-:W-:Y:S02]  /*1450*/  ULDC UR4, c[0x0][0x5a0] ;  /* 0x0001680000047ab9 */ /* 0x000fe40000000800 */
[----:B------:R-:W-:-:S07]  /*1460*/  IMAD.U32 R56, RZ, RZ, UR4 ;  /* 0x00000004ff387e24 */ /* 0x000fce000f8e00ff */
.L_x_15:
[----:B------:R-:W-:-:S13]  /*1470*/  LOP3.LUT P0, RZ, R6, 0xff, RZ, 0xc0, !PT ;  /* 0x000000ff06ff7812 */ /* 0x000fda000780c0ff */
[----:B------:R-:W-:Y:S05]  /*1480*/  @!P0 EXIT ;  /* 0x000000000000894d */ /* 0x000fea0003800000 */
[----:B------:R-:W3:Y:S01]  /*1490*/  S2UR UR6, SR_CgaCtaId ;  /* 0x00000000000679c3 */ /* 0x000ee20000008800 */
[C---:B-1----:R-:W-:Y:S01]  /*14a0*/  IMAD.SHL.U32 R4, R18.reuse, 0x10, RZ ;  /* 0x0000001012047824 */ /* 0x042fe200078e00ff */
[C---:B------:R-:W-:Y:S01]  /*14b0*/  SHF.L.U32 R5, R18.reuse, 0x1, RZ ;  /* 0x0000000112057819 */ /* 0x040fe200000006ff */
[----:B------:R-:W-:Y:S01]  /*14c0*/  IMAD.SHL.U32 R7, R18, 0x8, RZ ;  /* 0x0000000812077824 */ /* 0x000fe200078e00ff */
[----:B------:R-:W-:Y:S01]  /*14d0*/  ULDC UR4, c[0x0][0x28c] ;  /* 0x0000a30000047ab9 */ /* 0x000fe20000000800 */
[----:B------:R-:W-:Y:S01]  /*14e0*/  UMOV UR49, 0x400 ;  /* 0x0000040000317882 */ /* 0x000fe20000000000 */
[----:B------:R-:W-:Y:S01]  /*14f0*/  LOP3.LUT R4, R4, 0xe00, RZ, 0xc0, !PT ;  /* 0x00000e0004047812 */ /* 0x000fe200078ec0ff */
[----:B------:R-:W-:Y:S01]  /*1500*/  UIADD3 UR4, UR4, 0x3f, URZ ;  /* 0x0000003f04047890 */ /* 0x000fe2000fffe03f */
[----:B------:R-:W-:Y:S01]  /*1510*/  LOP3.LUT R58, R0, 0x1, RZ, 0xfc, !PT ;  /* 0x00000001003a7812 */ /* 0x000fe200078efcff */
[----:B------:R-:W-:Y:S01]  /*1520*/  IMAD.MOV.U32 R59, RZ, RZ, RZ ;  /* 0x000000ffff3b7224 */ /* 0x000fe200078e00ff */
[----:B------:R-:W-:Y:S01]  /*1530*/  LOP3.LUT R4, R4, 0x6, R5, 0xf8, !PT ;  /* 0x0000000604047812 */ /* 0x000fe200078ef805 */
[----:B------:R-:W-:Y:S01]  /*1540*/  USHF.R.S32.HI UR5, URZ, 0x1f, UR4 ;  /* 0x0000001f3f057899 */ /* 0x000fe20008011404 */
[----:B------:R-:W-:Y:S01]  /*1550*/  LOP3.LUT R5, R7, 0x80, RZ, 0xc0, !PT ;  /* 0x0000008007057812 */ /* 0x000fe200078ec0ff */
[----:B------:R-:W-:Y:S01]  /*1560*/  ULDC.64 UR40, c[0x0][0x198] ;  /* 0x0000660000287ab9 */ /* 0x000fe20000000a00 */
[----:B------:R-:W-:Y:S01]  /*1570*/  LOP3.LUT R4, R4, 0x60, R7, 0xf8, !PT ;  /* 0x0000006004047812 */ /* 0x000fe200078ef807 */
[----:B------:R-:W-:Y:S01]  /*1580*/  ULEA.HI UR5, UR5, UR4, URZ, 0x6 ;  /* 0x0000000405057291 */ /* 0x000fe2000f8f303f */
[----:B------:R-:W-:Y:S01]  /*1590*/  LOP3.LUT R5, R5, 0x10, R18, 0xf8, !PT ;  /* 0x0000001005057812 */ /* 0x000fe200078ef812 */
[----:B------:R-:W-:Y:S01]  /*15a0*/  UMOV UR48, URZ ;  /* 0x0000003f00307c82 */ /* 0x000fe20008000000 */
[----:B------:R-:W-:Y:S01]  /*15b0*/  LOP3.LUT R93, R19, 0x1, RZ, 0xfc, !PT ;  /* 0x00000001135d7812 */ /* 0x000fe200078efcff */
[----:B------:R-:W-:Y:S01]  /*15c0*/  USHF.R.S32.HI UR50, URZ, 0x6, UR5 ;  /* 0x000000063f327899 */ /* 0x000fe20008011405 */
[----:B--2---:R-:W-:Y:S01]  /*15d0*/  LOP3.LUT R57, R4, R5, RZ, 0xfc, !PT ;  /* 0x0000000504397212 */ /* 0x004fe200078efcff */
[----:B------:R-:W-:Y:S01]  /*15e0*/  UMOV UR4, URZ ;  /* 0x0000003f00047c82 */ /* 0x000fe20008000000 */
[----:B------:R-:W-:Y:S01]  /*15f0*/  MOV R62, RZ ;  /* 0x000000ff003e7202 */ /* 0x000fe20000000f00 */
[----:B---3--:R-:W-:-:S06]  /*1600*/  ULEA UR49, UR6, UR49, 0x18 ;  /* 0x0000003106317291 */ /* 0x008fcc000f8ec03f */
[----:B------:R-:W-:-:S07]  /*1610*/  VIADD R60, R57, UR49 ;  /* 0x00000031393c7c36 */ /* 0x000fce0008000000 */
.L_x_168:
[----:B------:R-:W-:Y:S01]  /*1620*/  LOP3.LUT R0, R18, 0x80, RZ, 0xc0, !PT ;  /* 0x0000008012007812 */ /* 0x000fe200078ec0ff */
[----:B------:R-:W1:Y:S01]  /*1630*/  LDC R4, c[0x0][0x28c] ;  /* 0x0000a300ff047b82 */ /* 0x000e620000000800 */
[----:B------:R-:W-:Y:S01]  /*1640*/  UMOV UR5, URZ ;  /* 0x0000003f00057c82 */ /* 0x000fe20008000000 */
[----:B------:R-:W-:Y:S01]  /*1650*/  UMOV UR6, URZ ;  /* 0x0000003f00067c82 */ /* 0x000fe20008000000 */
[----:B------:R-:W-:Y:S01]  /*1660*/  SHF.R.U32.HI R0, RZ, 0x7, R0 ;  /* 0x00000007ff007819 */ /* 0x000fe20000011600 */
[----:B------:R-:W-:Y:S01]  /*1670*/  UMOV UR13, UR4 ;  /* 0x00000004000d7c82 */ /* 0x000fe20008000000 */
[----:B------:R-:W-:Y:S01]  /*1680*/  CS2R R64, SRZ ;  /* 0x0000000000407805 */ /* 0x000fe2000001ff00 */
[----:B------:R-:W-:Y:S01]  /*1690*/  IMAD.MOV.U32 R61, RZ, RZ, RZ ;  /* 0x000000ffff3d7224 */ /* 0x000fe200078e00ff */
[----:B------:R-:W-:Y:S02]  /*16a0*/  CS2R R66, SRZ ;  /* 0x0000000000427805 */ /* 0x000fe4000001ff00 */
[----:B------:R-:W-:Y:S01]  /*16b0*/  MOV R63, RZ ;  /* 0x000000ff003f7202 */ /* 0x000fe20000000f00 */
[----:B------:R-:W2:Y:S01]  /*16c0*/  SHFL.IDX PT, R0, R0, RZ, 0x1f ;  /* 0x00001fff00007589 */ /* 0x000ea200000e0000 */
[----:B------:R-:W-:-:S02]  /*16d0*/  CS2R R68, SRZ ;  /* 0x0000000000447805 */ /* 0x000fc4000001ff00 */
[----:B------:R-:W-:Y:S02]  /*16e0*/  CS2R R70, SRZ ;  /* 0x0000000000467805 */ /* 0x000fe4000001ff00 */
[----:B------:R-:W-:Y:S02]  /*16f0*/  CS2R R72, SRZ ;  /* 0x0000000000487805 */ /* 0x000fe4000001ff00 */
[----:B------:R-:W-:Y:S02]  /*1700*/  CS2R R74, SRZ ;  /* 0x00000000004a7805 */ /* 0x000fe4000001ff00 */
[----:B------:R-:W-:Y:S02]  /*1710*/  CS2R R76, SRZ ;  /* 0x00000000004c7805 */ /* 0x000fe4000001ff00 */
[----:B------:R-:W-:Y:S02]  /*1720*/  CS2R R78, SRZ ;  /* 0x00000000004e7805 */ /* 0x000fe4000001ff00 */
[----:B------:R-:W-:-:S02]  /*1730*/  CS2R R80, SRZ ;  /* 0x0000000000507805 */ /* 0x000fc4000001ff00 */
[----:B------:R-:W-:Y:S02]  /*1740*/  CS2R R82, SRZ ;  /* 0x0000000000527805 */ /* 0x000fe4000001ff00 */
[----:B------:R-:W-:Y:S02]  /*1750*/  CS2R R84, SRZ ;  /* 0x0000000000547805 */ /* 0x000fe4000001ff00 */
[----:B------:R-:W-:Y:S02]  /*1760*/  CS2R R86, SRZ ;  /* 0x0000000000567805 */ /* 0x000fe4000001ff00 */
[----:B------:R-:W-:Y:S02]  /*1770*/  CS2R R88, SRZ ;  /* 0x0000000000587805 */ /* 0x000fe4000001ff00 */
[----:B------:R-:W-:Y:S01]  /*1780*/  CS2R R90, SRZ ;  /* 0x00000000005a7805 */ /* 0x000fe2000001ff00 */
[----:B------:R-:W-:Y:S01]  /*1790*/  IMAD.MOV.U32 R92, RZ, RZ, RZ ;  /* 0x000000ffff5c7224 */ /* 0x000fe200078e00ff */
[----:B------:R-:W-:Y:S01]  /*17a0*/  MOV R6, UR48 ;  /* 0x0000003000067c02 */ /* 0x000fe20008000f00 */
[----:B------:R-:W-:Y:S01]  /*17b0*/  IMAD.MOV.U32 R94, RZ, RZ, RZ ;  /* 0x000000ffff5e7224 */ /* 0x000fe200078e00ff */
[----:B-1----:R-:W-:-:S02]  /*17c0*/  ISETP.GE.AND P0, PT, R4, 0x1, PT ;  /* 0x000000010400780c */ /* 0x002fc40003f06270 */
[----:B------:R-:W-:Y:S02]  /*17d0*/  CS2R R24, SRZ ;  /* 0x0000000000187805 */ /* 0x000fe4000001ff00 */
[----:B------:R-:W-:Y:S02]  /*17e0*/  CS2R R26, SRZ ;  /* 0x00000000001a7805 */ /* 0x000fe4000001ff00 */
[----:B------:R-:W-:Y:S02]  /*17f0*/  CS2R R28, SRZ ;  /* 0x00000000001c7805 */ /* 0x000fe4000001ff00 */
[----:B------:R-:W-:Y:S02]  /*1800*/  CS2R R30, SRZ ;  /* 0x00000000001e7805 */ /* 0x000fe4000001ff00 */
[----:B------:R-:W-:Y:S02]  /*1810*/  CS2R R32, SRZ ;  /* 0x0000000000207805 */ /* 0x000fe4000001ff00 */
[----:B------:R-:W-:-:S02]  /*1820*/  CS2R R34, SRZ ;  /* 0x0000000000227805 */ /* 0x000fc4000001ff00 */
[----:B------:R-:W-:Y:S02]  /*1830*/  CS2R R36, SRZ ;  /* 0x0000000000247805 */ /* 0x000fe4000001ff00 */
[----:B--2---:R-:W-:Y:S02]  /*1840*/  R2UR UR7, R0 ;  /* 0x00000000000772ca */ /* 0x004fe400000e0000 */
        /* <DEDUP_REMOVED lines=9> */
[----:B------:R-:W-:-:S04]  /*18e0*/  ULEA.HI UR8, UR7, UR7, URZ, 0x1 ;  /* 0x0000000707087291 */ /* 0x000fc8000f8f083f */
[----:B------:R-:W-:-:S04]  /*18f0*/  ULOP3.LUT UR8, UR8, 0xffffe, URZ, 0xc0, !UPT ;  /* 0x000ffffe08087892 */ /* 0x000fc8000f8ec03f */
[----:B------:R-:W-:-:S03]  /*1900*/  UIADD3 UR8, UR7, -UR8, URZ ;  /* 0x8000000807087290 */ /* 0x000fc6000fffe03f */
[----:B------:R-:W-:Y:S01]  /*1910*/  UMOV UR7, URZ ;  /* 0x0000003f00077c82 */ /* 0x000fe20008000000 */
[----:B------:R-:W-:-:S04]  /*1920*/  ULEA UR8, UR8, UR49, 0xc ;  /* 0x0000003108087291 */ /* 0x000fc8000f8e603f */
[----:B------:R-:W-:-:S04]  /*1930*/  UIADD3 UR8, UR8, 0x4300, URZ ;  /* 0x0000430008087890 */ /* 0x000fc8000fffe03f */
[----:B------:R-:W-:-:S04]  /*1940*/  USHF.R.U32.HI UR8, URZ, 0x4, UR8 ;  /* 0x000000043f087899 */ /* 0x000fc80008011608 */
[----:B------:R-:W-:Y:S01]  /*1950*/  ULOP3.LUT UR12, UR8, 0x3fff, URZ, 0xc0, !UPT ;  /* 0x00003fff080c7892 */ /* 0x000fe2000f8ec03f */
[----:B------:R-:W-:Y:S11]  /*1960*/  @!P0 BRA `(.L_x_17) ;  /* 0x00000004007c8947 */ /* 0x000ff60003800000 */
[----:B------:R-:W-:-:S13]  /*1970*/  ISETP.NE.AND P1, PT, R93, 0x3, PT ;  /* 0x000000035d00780c */ /* 0x000fda0003f25270 */
[----:B------:R-:W-:Y:S05]  /*1980*/  @!P1 BRA `(.L_x_18) ;  /* 0x0000000000049947 */ /* 0x000fea0003800000 */
[----:B------:R-:W-:Y:S01]  /*1990*/  BPT.TRAP 0x1 ;  /* 0x000000040000795c */ /* 0x000fe20000300000 */
.L_x_18:
[----:B------:R-:W-:Y:S01]  /*19a0*/  ULEA UR5, UR4, UR49, 0x3 ;  /* 0x0000003104057291 */ /* 0x000fe2000f8e183f */
[----:B------:R-:W-:-:S05]  /*19b0*/  IMAD.U32 R0, RZ, RZ, UR48 ;  /* 0x00000030ff007e24 */ /* 0x000fca000f8e00ff */
[----:B------:R-:W-:-:S04]  /*19c0*/  SHF.L.U32 R0, R0, 0x1f, RZ ;  /* 0x0000001f00007819 */ /* 0x000fc800000006ff */
[----:B------:R1:W2:Y:S01]  /*19d0*/  SYNCS.PHASECHK.TRANS64.TRYWAIT P0, [UR5], R0 ;  /* 0x00000000ff0075a7 */ /* 0x0002a20008000145 */
[----:B------:R-:W-:Y:S05]  /*19e0*/  @!P1 BRA `(.L_x_19) ;  /* 0x0000000000049947 */ /* 0x000fea0003800000 */
[----:B------:R-:W-:Y:S01]  /*19f0*/  BPT.TRAP 0x1 ;  /* 0x000000040000795c */ /* 0x000fe20000300000 */
.L_x_19:
[----:B--2---:R-:W-:Y:S05]  /*1a00*/  @P0 BRA `(.L_x_20) ;  /* 0x0000000000080947 */ /* 0x004fea0003800000 */
[----:B------:R-:W2:Y:S02]  /*1a10*/  SYNCS.PHASECHK.TRANS64.TRYWAIT P0, [UR5], R0 ;  /* 0x00000000ff0075a7 */ /* 0x000ea40008000145 */
[----:B--2---:R-:W-:Y:S05]  /*1a20*/  @!P0 BRA `(.L_x_21) ;  /* 0x0000008800648947 */ /* 0x004fea0003800000 */
.L_x_20:
[----:B------:R-:W-:Y:S01]  /*1a30*/  UIADD3 UR5, UR49, 0x26300, URZ ;  /* 0x0002630031057890 */ /* 0x000fe2000fffe03f */
[----:B------:R-:W-:Y:S01]  /*1a40*/  WARPGROUP.ARRIVE ;  /* 0x00000000000079c5 */ /* 0x000fe20000000000 */
[----:B------:R-:W-:Y:S01]  /*1a50*/  ULOP3.LUT UR8, UR12, 0x10000, URZ, 0xfc, !UPT ;  /* 0x000100000c087892 */ /* 0x000fe2000f8efc3f */
[----:B------:R-:W-:Y:S01]  /*1a60*/  CS2R R64, SRZ ;  /* 0x0000000000407805 */ /* 0x000fe2000001ff00 */
[----:B------:R-:W-:Y:S01]  /*1a70*/  USHF.R.U32.HI UR5, URZ, 0x4, UR5 ;  /* 0x000000043f057899 */ /* 0x000fe20008011605 */
[----:B------:R-:W-:Y:S01]  /*1a80*/  IMAD.MOV.U32 R61, RZ, RZ, RZ ;  /* 0x000000ffff3d7224 */ /* 0x000fe200078e00ff */
[----:B------:R-:W-:Y:S01]  /*1a90*/  ULEA UR8, UR4, UR8, 0x9 ;  /* 0x0000000804087291 */ /* 0x000fe2000f8e483f */
[----:B------:R-:W-:Y:S01]  /*1aa0*/  CS2R R66, SRZ ;  /* 0x0000000000427805 */ /* 0x000fe2000001ff00 */
[----:B------:R-:W-:Y:S01]  /*1ab0*/  ULOP3.LUT UR5, UR5, 0x3fff, URZ, 0xc0, !UPT ;  /* 0x00003fff05057892 */ /* 0x000fe2000f8ec03f */
[----:B------:R-:W-:Y:S01]  /*1ac0*/  MOV R63, RZ ;  /* 0x000000ff003f7202 */ /* 0x000fe20000000f00 */
[----:B------:R-:W-:Y:S01]  /*1ad0*/  UMOV UR9, 0x80000020 ;  /* 0x8000002000097882 */ /* 0x000fe20000000000 */
[----:B------:R-:W-:Y:S01]  /*1ae0*/  UMOV UR11, 0x80000020 ;  /* 0x80000020000b7882 */ /* 0x000fe20000000000 */
[----:B------:R-:W-:Y:S01]  /*1af0*/  ULOP3.LUT UR5, UR5, 0x10000, URZ, 0xfc, !UPT ;  /* 0x0001000005057892 */ /* 0x000fe2000f8efc3f */
[----:B------:R-:W-:Y:S01]  /*1b00*/  CS2R R68, SRZ ;  /* 0x0000000000447805 */ /* 0x000fe2000001ff00 */
[----:B------:R-:W-:Y:S01]  /*1b10*/  UMOV UR6, 0x2 ;  /* 0x0000000200067882 */ /* 0x000fe20000000000 */
[----:B------:R-:W-:Y:S01]  /*1b20*/  CS2R R70, SRZ ;  /* 0x0000000000467805 */ /* 0x000fe2000001ff00 */
[----:B------:R-:W-:Y:S01]  /*1b30*/  ULEA UR10, UR4, UR5, 0x8 ;  /* 0x00000005040a7291 */ /* 0x000fe2000f8e403f */
[----:B------:R-:W-:-:S02]  /*1b40*/  CS2R R72, SRZ ;  /* 0x0000000000487805 */ /* 0x000fc4000001ff00 */
[----:B------:R-:W-:Y:S01]  /*1b50*/  CS2R R74, SRZ ;  /* 0x00000000004a7805 */ /* 0x000fe2000001ff00 */
[----:B------:R-:W-:Y:S01]  /*1b60*/  ULDC UR5, c[0x0][0x50c] ;  /* 0x0001430000057ab9 */ /* 0x000fe20000000800 */
[----:B------:R-:W-:Y:S01]  /*1b70*/  CS2R R76, SRZ ;  /* 0x00000000004c7805 */ /* 0x000fe2000001ff00 */
[----:B------:R-:W-:Y:S01]  /*1b80*/  UISETP.NE.AND UP0, UPT, UR5, 0x2, UPT ;  /* 0x000000020500788c */ /* 0x000fe2000bf05270 */
[----:B------:R-:W-:Y:S02]  /*1b90*/  CS2R R78, SRZ ;  /* 0x00000000004e7805 */ /* 0x000fe4000001ff00 */
[----:B------:R-:W-:Y:S02]  /*1ba0*/  CS2R R80, SRZ ;  /* 0x0000000000507805 */ /* 0x000fe4000001ff00 */
[----:B------:R-:W-:Y:S01]  /*1bb0*/  CS2R R82, SRZ ;  /* 0x0000000000527805 */ /* 0x000fe2000001ff00 */
[----:B------:R-:W-:Y:S01]  /*1bc0*/  QGMMA.64x64x32.F32.E4M3.E4M3 R24, gdesc[UR8], RZ, !UPT, gsb0 ;  /* 0x00e00000081879f3 */ /* 0x000fe2000c0008ff */
[----:B------:R-:W-:Y:S01]  /*1bd0*/  UIADD3 UR8, UR8, 0x2, URZ ;  /* 0x0000000208087890 */ /* 0x000fe2000fffe03f */
[----:B------:R-:W-:Y:S01]  /*1be0*/  CS2R R84, SRZ ;  /* 0x0000000000547805 */ /* 0x000fe2000001ff00 */
[----:B------:R-:W-:Y:S01]  /*1bf0*/  UIADD3 UR10, UR10, 0x2, URZ ;  /* 0x000000020a0a7890 */ /* 0x000fe2000fffe03f */
[----:B------:R-:W-:Y:S01]  /*1c00*/  CS2R R86, SRZ ;  /* 0x0000000000567805 */ /* 0x000fe2000001ff00 */
[----:B------:R-:W-:Y:S01]  /*1c10*/  UMOV UR9, 0x80000020 ;  /* 0x8000002000097882 */ /* 0x000fe20000000000 */
[----:B------:R-:W-:Y:S01]  /*1c20*/  UMOV UR11, 0x80000020 ;  /* 0x80000020000b7882 */ /* 0x000fe20000000000 */
[----:B------:R-:W-:Y:S01]  /*1c30*/  USEL UR5, URZ, 0x1, UP0 ;  /* 0x000000013f057887 */ /* 0x000fe20008000000 */
[----:B------:R-:W-:-:S02]  /*1c40*/  CS2R R88, SRZ ;  /* 0x0000000000587805 */ /* 0x000fc4000001ff00 */
[----:B------:R-:W-:Y:S01]  /*1c50*/  CS2R R90, SRZ ;  /* 0x00000000005a7805 */ /* 0x000fe2000001ff00 */
[----:B------:R-:W-:Y:S02]  /*1c60*/  IMAD.MOV.U32 R92, RZ, RZ, RZ ;  /* 0x000000ffff5c7224 */ /* 0x000fe400078e00ff */
[----:B------:R-:W-:Y:S01]  /*1c70*/  IMAD.MOV.U32 R94, RZ, RZ, RZ ;  /* 0x000000ffff5e7224 */ /* 0x000fe200078e00ff */
[----:B------:R-:W-:Y:S01]  /*1c80*/  ISETP.NE.AND P0, PT, RZ, UR5, PT ;  /* 0x00000005ff007c0c */ /* 0x000fe2000bf05270 */
[----:B------:R-:W-:Y:S02]  /*1c90*/  WARPGROUP.DEPBAR.LE gsb0, 0x0 ;  /* 0x00008000000079c5 */ /* 0x000fe40000010000 */
[----:B------:R-:W-:-:S06]  /*1ca0*/  WARPGROUP.ARRIVE ;  /* 0x00000000000079c5 */ /* 0x000fcc0000000000 */
[----:B------:R-:W-:Y:S03]  /*1cb0*/  QGMMA.64x64x32.F32.E4M3.E4M3 R24, gdesc[UR8], R24, gsb0 ;  /* 0x00e00000081879f3 */ /* 0x000fe60008000818 */
[----:B------:R-:W-:Y:S02]  /*1cc0*/  WARPGROUP.DEPBAR.LE gsb0, 0x0 ;  /* 0x00008000000079c5 */ /* 0x000fe40000010000 */
[----:B------:R-:W-:Y:S05]  /*1cd0*/  @!P0 BRA `(.L_x_22) ;  /* 0x0000000000848947 */ /* 0x000fea0003800000 */
[----:B------:R-:W-:Y:S01]  /*1ce0*/  FADD R91, RZ, R24 ;  /* 0x00000018ff5b7221 */ /* 0x000fe20000000000 */
[----:B------:R-:W-:-:S01]  /*1cf0*/  FADD R94, RZ, R25 ;  /* 0x00000019ff5e7221 */ /* 0x000fc20000000000 */
        /* <DEDUP_REMOVED lines=30> */
[----:B------:R-:W-:-:S06]  /*1ee0*/  UMOV UR6, URZ ;  /* 0x0000003f00067c82 */ /* 0x000fcc0008000000 */
.L_x_22:
[----:B------:R-:W-:-:S04]  /*1ef0*/  UIADD3 UR13, UR4, 0x1, URZ ;  /* 0x00000001040d7890 */ /* 0x000fc8000fffe03f */
[----:B------:R-:W-:-:S04]  /*1f00*/  UISETP.NE.AND UP0, UPT, UR13, 0x11, UPT ;  /* 0x000000110d00788c */ /* 0x000fc8000bf05270 */
[----:B------:R-:W-:Y:S02]  /*1f10*/  USEL UR7, URZ, 0x1, UP0 ;  /* 0x000000013f077887 */ /* 0x000fe40008000000 */
[----:B------:R-:W-:Y:S02]  /*1f20*/  USEL UR13, UR13, URZ, UP0 ;  /* 0x0000003f0d0d7287 */ /* 0x000fe40008000000 */
[----:B------:R-:W-:-:S06]  /*1f30*/  ULOP3.LUT UR7, UR48, UR7, URZ, 0x3c, !UPT ;  /* 0x0000000730077292 */ /* 0x000fcc000f8e3c3f */
[----:B------:R-:W-:Y:S01]  /*1f40*/  MOV R6, UR7 ;  /* 0x0000000700067c02 */ /* 0x000fe20008000f00 */
[----:B------:R-:W-:-:S06]  /*1f50*/  UMOV UR7, 0x1 ;  /* 0x0000000100077882 */ /* 0x000fcc0000000000 */
.L_x_17:
[----:B------:R-:W-:-:S04]  /*1f60*/  UISETP.LT.AND UP0, UPT, UR50, 0x1, UPT ;  /* 0x000000013200788c */ /* 0x000fc8000bf01270 */
[----:B------:R-:W-:-:S04]  /*1f70*/  USEL UR8, UR50, 0x1, UP0 ;  /* 0x0000000132087887 */ /* 0x000fc80008000000 */
[----:B------:R-:W-:-:S04]  /*1f80*/  UIADD3 UR8, UR50, -UR8, URZ ;  /* 0x8000000832087290 */ /* 0x000fc8000fffe03f */
[----:B------:R-:W-:-:S06]  /*1f90*/  UISETP.GE.AND UP0, UPT, UR8, 0x1, UPT ;  /* 0x000000010800788c */ /* 0x000fcc000bf06270 */
[----:B------:R-:W-:-:S13]  /*1fa0*/  PLOP3.LUT P0, PT, PT, PT, UP0, 0x80, 0x0 ;  /* 0x000000000000781c */ /* 0x000fda0003f0f008 */
[----:B------:R-:W-:Y:S05]  /*1fb0*/  @!P0 BRA `(.L_x_23) ;  /* 0x00000004007c8947 */ /* 0x000fea0003800000 */
[----:B-12---:R-:W-:Y:S01]  /*1fc0*/  IMAD.U32 R0, RZ, RZ, UR8 ;  /* 0x00000008ff007e24 */ /* 0x006fe2000f8e00ff */
[----:B------:R-:W-:Y:S01]  /*1fd0*/  UMOV UR14, UR4 ;  /* 0x00000004000e7c82 */ /* 0x000fe20008000000 */
[----:B------:R-:W-:-:S05]  /*1fe0*/  ULDC UR15, c[0x0][0x50c] ;  /* 0x00014300000f7ab9 */ /* 0x000fca0000000800 */
.L_x_31:
[----:B------:R-:W-:-:S13]  /*1ff0*/  ISETP.NE.AND P1, PT, R93, 0x3, PT ;  /* 0x000000035d00780c */ /* 0x000fda0003f25270 */
[----:B-12---:R-:W-:Y:S05]  /*2000*/  @!P1 BRA `(.L_x_24) ;  /* 0x0000000000049947 */ /* 0x006fea0003800000 */
[----:B------:R-:W-:Y:S01]  /*2010*/  BPT.TRAP 0x1 ;  /* 0x000000040000795c */ /* 0x000fe20000300000 */
.L_x_24:
[----:B------:R-:W-:Y:S01]  /*2020*/  ULEA UR8, UR13, UR49, 0x3 ;  /* 0x000000310d087291 */ /* 0x000fe2000f8e183f */
[----:B------:R-:W-:-:S08]  /*2030*/  SHF.L.U32 R4, R6, 0x1f, RZ ;  /* 0x0000001f06047819 */ /* 0x000fd000000006ff */
[----:B------:R1:W2:Y:S01]  /*2040*/  SYNCS.PHASECHK.TRANS64.TRYWAIT P0, [UR8], R4 ;  /* 0x00000004ff0075a7 */ /* 0x0002a20008000148 */
[----:B------:R-:W-:Y:S05]  /*2050*/  @!P1 BRA `(.L_x_25) ;  /* 0x0000000000049947 */ /* 0x000fea0003800000 */
[----:B------:R-:W-:Y:S01]  /*2060*/  BPT.TRAP 0x1 ;  /* 0x000000040000795c */ /* 0x000fe20000300000 */
.L_x_25:
[----:B--2---:R-:W-:Y:S05]  /*2070*/  @P0 BRA `(.L_x_26) ;  /* 0x0000000000080947 */ /* 0x004fea0003800000 */
[----:B------:R-:W2:Y:S02]  /*2080*/  SYNCS.PHASECHK.TRANS64.TRYWAIT P0, [UR8], R4 ;  /* 0x00000004ff0075a7 */ /* 0x000ea40008000148 */
[----:B--2---:R-:W-:Y:S05]  /*2090*/  @!P0 BRA `(.L_x_27) ;  /* 0x0000008000e08947 */ /* 0x004fea0003800000 */
.L_x_26:
[----:B------:R-:W-:Y:S01]  /*20a0*/  UIADD3 UR8, UR49, 0x26300, URZ ;  /* 0x0002630031087890 */ /* 0x000fe2000fffe03f */
[----:B------:R-:W-:Y:S01]  /*20b0*/  WARPGROUP.ARRIVE ;  /* 0x00000000000079c5 */ /* 0x000fe20000000000 */
[----:B------:R-:W-:Y:S02]  /*20c0*/  UISETP.NE.AND UP0, UPT, UR5, URZ, UPT ;  /* 0x0000003f0500728c */ /* 0x000fe4000bf05270 */
[----:B------:R-:W-:Y:S02]  /*20d0*/  USHF.R.U32.HI UR8, URZ, 0x4, UR8 ;  /* 0x000000043f087899 */ /* 0x000fe40008011608 */
[----:B------:R-:W-:Y:S02]  /*20e0*/  USEL UR7, UR7, URZ, !UP0 ;  /* 0x0000003f07077287 */ /* 0x000fe4000c000000 */
[----:B------:R-:W-:Y:S02]  /*20f0*/  ULOP3.LUT UR5, UR8, 0x3fff, URZ, 0xc0, !UPT ;  /* 0x00003fff08057892 */ /* 0x000fe4000f8ec03f */
[----:B------:R-:W-:-:S02]  /*2100*/  ULOP3.LUT UR8, UR12, 0x10000, URZ, 0xfc, !UPT ;  /* 0x000100000c087892 */ /* 0x000fc4000f8efc3f */
[----:B------:R-:W-:Y:S02]  /*2110*/  ULOP3.LUT UR5, UR5, 0x10000, URZ, 0xfc, !UPT ;  /* 0x0001000005057892 */ /* 0x000fe4000f8efc3f */
[----:B------:R-:W-:Y:S02]  /*2120*/  UISETP.NE.U32.AND UP0, UPT, UR7, URZ, UPT ;  /* 0x0000003f0700728c */ /* 0x000fe4000bf05070 */
[----:B------:R-:W-:Y:S02]  /*2130*/  ULEA UR8, UR13, UR8, 0x9 ;  /* 0x000000080d087291 */ /* 0x000fe4000f8e483f */
[----:B------:R-:W-:Y:S01]  /*2140*/  ULEA UR10, UR13, UR5, 0x8 ;  /* 0x000000050d0a7291 */ /* 0x000fe2000f8e403f */
[----:B------:R-:W-:Y:S01]  /*2150*/  UMOV UR9, 0x80000020 ;  /* 0x8000002000097882 */ /* 0x000fe20000000000 */
[----:B------:R-:W-:Y:S01]  /*2160*/  UMOV UR11, 0x80000020 ;  /* 0x80000020000b7882 */ /* 0x000fe20000000000 */
[----:B------:R-:W-:-:S06]  /*2170*/  UIADD3 UR6, UR6, 0x2, URZ ;  /* 0x0000000206067890 */ /* 0x000fcc000fffe03f */
[----:B------:R-:W-:Y:S01]  /*2180*/  QGMMA.64x64x32.F32.E4M3.E4M3 R24, gdesc[UR8], R24, UP0, gsb0 ;  /* 0x00e00000081879f3 */ /* 0x000fe2000b800818 */
[----:B------:R-:W-:Y:S02]  /*2190*/  UIADD3 UR8, UR8, 0x2, URZ ;  /* 0x0000000208087890 */ /* 0x000fe4000fffe03f */
[----:B------:R-:W-:Y:S01]  /*21a0*/  UIADD3 UR10, UR10, 0x2, URZ ;  /* 0x000000020a0a7890 */ /* 0x000fe2000fffe03f */
[----:B------:R-:W-:Y:S01]  /*21b0*/  UMOV UR9, 0x80000020 ;  /* 0x8000002000097882 */ /* 0x000fe20000000000 */
[----:B------:R-:W-:Y:S01]  /*21c0*/  UMOV UR11, 0x80000020 ;  /* 0x80000020000b7882 */ /* 0x000fe20000000000 */
[----:B------:R-:W-:-:S04]  /*21d0*/  UISETP.NE.AND UP0, UPT, UR6, UR15, UPT ;  /* 0x0000000f0600728c */ /* 0x000fc8000bf05270 */
[----:B------:R-:W-:-:S06]  /*21e0*/  USEL UR5, URZ, 0x1, UP0 ;  /* 0x000000013f057887 */ /* 0x000fcc0008000000 */
[----:B------:R-:W-:Y:S01]  /*21f0*/  ISETP.NE.AND P0, PT, RZ, UR5, PT ;  /* 0x00000005ff007c0c */ /* 0x000fe2000bf05270 */
[----:B------:R-:W-:Y:S02]  /*2200*/  WARPGROUP.DEPBAR.LE gsb0, 0x0 ;  /* 0x00008000000079c5 */ /* 0x000fe40000010000 */
[----:B------:R-:W-:-:S06]  /*2210*/  WARPGROUP.ARRIVE ;  /* 0x00000000000079c5 */ /* 0x000fcc0000000000 */
[----:B------:R-:W-:Y:S03]  /*2220*/  QGMMA.64x64x32.F32.E4M3.E4M3 R24, gdesc[UR8], R24, gsb0 ;  /* 0x00e00000081879f3 */ /* 0x000fe60008000818 */
[----:B------:R-:W-:Y:S02]  /*2230*/  WARPGROUP.DEPBAR.LE gsb0, 0x0 ;  /* 0x00008000000079c5 */ /* 0x000fe40000010000 */
[----:B------:R-:W-:Y:S05]  /*2240*/  @!P0 BRA `(.L_x_28) ;  /* 0x0000000000848947 */ /* 0x000fea0003800000 */
[----:B------:R-:W-:Y:S01]  /*2250*/  FADD R91, R24, R91 ;  /* 0x0000005b185b7221 */ /* 0x000fe20000000000 */
[----:B------:R-:W-:-:S01]  /*2260*/  FADD R94, R25, R94 ;  /* 0x0000005e195e7221 */ /* 0x000fc20000000000 */
        /* <DEDUP_REMOVED lines=30> */
[----:B------:R-:W-:-:S06]  /*2450*/  UMOV UR6, URZ ;  /* 0x0000003f00067c82 */ /* 0x000fcc0008000000 */
.L_x_28:
[----:B------:R-:W-:Y:S05]  /*2460*/  @!P1 BRA `(.L_x_29) ;  /* 0x0000000000049947 */ /* 0x000fea0003800000 */
[----:B------:R-:W-:Y:S01]  /*2470*/  BPT.TRAP 0x1 ;  /* 0x000000040000795c */ /* 0x000fe20000300000 */
.L_x_29:
[----:B------:R-:W-:Y:S01]  /*2480*/  ULEA UR7, UR14, UR49, 0x3 ;  /* 0x000000310e077291 */ /* 0x000fe2000f8e183f */
[----:B------:R-:W-:-:S03]  /*2490*/  ISETP.GT.U32.AND P0, PT, R19, 0x1, PT ;  /* 0x000000011300780c */ /* 0x000fc60003f04070 */
[----:B------:R-:W-:-:S04]  /*24a0*/  UIADD3 UR7, UR7, 0x88, URZ ;  /* 0x0000008807077890 */ /* 0x000fc8000fffe03f */
[----:B------:R-:W-:-:S09]  /*24b0*/  UPRMT UR7, URZ, 0x654, UR7 ;  /* 0x000006543f077896 */ /* 0x000fd20008000007 */
[----:B------:R-:W-:Y:S01]  /*24c0*/  SYNCS.ARRIVE.TRANS64.RED.A1T0 RZ, [UR7], RZ ;  /* 0x000000ffffff79a7 */ /* 0x000fe20008100407 */
[----:B------:R-:W-:Y:S05]  /*24d0*/  @P0 BRA `(.L_x_30) ;  /* 0x0000000000040947 */ /* 0x000fea0003800000 */
[----:B------:R-:W-:Y:S01]  /*24e0*/  BPT.TRAP 0x1 ;  /* 0x000000040000795c */ /* 0x000fe20000300000 */
.L_x_30:
[----:B------:R-:W-:Y:S01]  /*24f0*/  UIADD3 UR13, UR13, 0x1, URZ ;  /* 0x000000010d0d7890 */ /* 0x000fe2000fffe03f */
[C---:B------:R-:W-:Y:S01]  /*2500*/  ISETP.GT.AND P0, PT, R0.reuse, 0x1, PT ;  /* 0x000000010000780c */ /* 0x040fe20003f04270 */
[----:B------:R-:W-:Y:S01]  /*2510*/  UIADD3 UR14, UR14, 0x1, URZ ;  /* 0x000000010e0e7890 */ /* 0x000fe2000fffe03f */
[----:B------:R-:W-:Y:S01]  /*2520*/  VIADD R0, R0, 0xffffffff ;  /* 0xffffffff00007836 */ /* 0x000fe20000000000 */
[----:B------:R-:W-:Y:S02]  /*2530*/  UISETP.NE.AND UP0, UPT, UR13, 0x11, UPT ;  /* 0x000000110d00788c */ /* 0x000fe4000bf05270 */
[----:B------:R-:W-:Y:S02]  /*2540*/  UISETP.NE.AND UP1, UPT, UR14, 0x11, UPT ;  /* 0x000000110e00788c */ /* 0x000fe4000bf25270 */
[----:B------:R-:W-:Y:S02]  /*2550*/  USEL UR7, URZ, 0x1, UP0 ;  /* 0x000000013f077887 */ /* 0x000fe40008000000 */
[----:B------:R-:W-:-:S02]  /*2560*/  USEL UR13, UR13, URZ, UP0 ;  /* 0x0000003f0d0d7287 */ /* 0x000fc40008000000 */
[----:B------:R-:W-:Y:S02]  /*2570*/  USEL UR14, UR14, URZ, UP1 ;  /* 0x0000003f0e0e7287 */ /* 0x000fe40008800000 */
[----:B------:R-:W-:Y:S01]  /*2580*/  LOP3.LUT R6, R6, UR7, RZ, 0x3c, !PT ;  /* 0x0000000706067c12 */ /* 0x000fe2000f8e3cff */
[----:B------:R-:W-:Y:S01]  /*2590*/  UMOV UR7, 0x1 ;  /* 0x0000000100077882 */ /* 0x000fe20000000000 */
[----:B------:R-:W-:Y:S08]  /*25a0*/  @P0 BRA `(.L_x_31) ;  /* 0xfffffff800900947 */ /* 0x000ff0000383ffff */
.L_x_23:
[----:B------:R-:W-:Y:S01]  /*25b0*/  UISETP.NE.AND UP0, UPT, UR6, URZ, UPT ;  /* 0x0000003f0600728c */ /* 0x000fe2000bf05270 */
[----:B-12---:R-:W1:Y:S03]  /*25c0*/  LDC R0, c[0x0][0x28c] ;  /* 0x0000a300ff007b82 */ /* 0x006e660000000800 */
[----:B------:R-:W-:-:S06]  /*25d0*/  USEL UR5, URZ, 0x1, !UP0 ;  /* 0x000000013f057887 */ /* 0x000fcc000c000000 */
[----:B------:R-:W-:Y:S02]  /*25e0*/  ISETP.NE.AND P0, PT, RZ, UR5, PT ;  /* 0x00000005ff007c0c */ /* 0x000fe4000bf05270 */
[----:B-1----:R-:W-:-:S11]  /*25f0*/  ISETP.GE.AND P1, PT, R0, 0x1, PT ;  /* 0x000000010000780c */ /* 0x002fd60003f26270 */
[----:B------:R-:W-:Y:S05]  /*2600*/  @!P0 BRA `(.L_x_32) ;  /* 0x0000000000808947 */ /* 0x000fea0003800000 */
[----:B------:R-:W-:Y:S01]  /*2610*/  FADD R91, R24, R91 ;  /* 0x0000005b185b7221 */ /* 0x000fe20000000000 */
        /* <DEDUP_REMOVED lines=30> */
[----:B------:R-:W-:-:S07]  /*2800*/  FADD R64, R64, R55 ;  /* 0x0000003740407221 */ /* 0x000fce0000000000 */
.L_x_32:
[----:B------:R-:W-:Y:S05]  /*2810*/  @!P1 BRA `(.L_x_33) ;  /* 0x0000000000409947 */ /* 0x000fea0003800000 */
[----:B------:R-:W-:-:S13]  /*2820*/  ISETP.NE.AND P0, PT, R93, 0x3, PT ;  /* 0x000000035d00780c */ /* 0x000fda0003f05270 */
[----:B------:R-:W-:Y:S05]  /*2830*/  @!P0 BRA `(.L_x_34) ;  /* 0x0000000000048947 */ /* 0x000fea0003800000 */
[----:B------:R-:W-:Y:S01]  /*2840*/  BPT.TRAP 0x1 ;  /* 0x000000040000795c */ /* 0x000fe20000300000 */
.L_x_34:
[----:B------:R-:W-:Y:S01]  /*2850*/  UISETP.LT.AND UP0, UPT, UR50, 0x1, UPT ;  /* 0x000000013200788c */ /* 0x000fe2000bf01270 */
[----:B------:R-:W-:-:S03]  /*2860*/  ISETP.GT.U32.AND P0, PT, R19, 0x1, PT ;  /* 0x000000011300780c */ /* 0x000fc60003f04070 */
[----:B------:R-:W-:-:S04]  /*2870*/  USEL UR5, UR50, 0x1, UP0 ;  /* 0x0000000132057887 */ /* 0x000fc80008000000 */
[----:B------:R-:W-:-:S04]  /*2880*/  UIADD3 UR5, UR4, UR50, -UR5 ;  /* 0x0000003204057290 */ /* 0x000fc8000fffe805 */
[----:B------:R-:W-:-:S04]  /*2890*/  UIMAD.WIDE.U32 UR6, UR5, -0xf0f0f0f, URZ ;  /* 0xf0f0f0f1050678a5 */ /* 0x000fc8000f8e003f */
[----:B------:R-:W-:-:S04]  /*28a0*/  USHF.R.U32.HI UR6, URZ, 0x4, UR7 ;  /* 0x000000043f067899 */ /* 0x000fc80008011607 */
[----:B------:R-:W-:-:S04]  /*28b0*/  UIMAD UR5, UR6, -0x11, UR5 ;  /* 0xffffffef060578a4 */ /* 0x000fc8000f8e0205 */
[----:B------:R-:W-:-:S04]  /*28c0*/  ULEA UR5, UR5, UR49, 0x3 ;  /* 0x0000003105057291 */ /* 0x000fc8000f8e183f */
[----:B------:R-:W-:-:S04]  /*28d0*/  UIADD3 UR5, UR5, 0x88, URZ ;  /* 0x0000008805057890 */ /* 0x000fc8000fffe03f */
[----:B------:R-:W-:-:S09]  /*28e0*/  UPRMT UR5, URZ, 0x654, UR5 ;  /* 0x000006543f057896 */ /* 0x000fd20008000005 */
[----:B------:R-:W-:Y:S01]  /*28f0*/  SYNCS.ARRIVE.TRANS64.RED.A1T0 RZ, [UR5], RZ ;  /* 0x000000ffffff79a7 */ /* 0x000fe20008100405 */
[----:B------:R-:W-:Y:S05]  /*2900*/  @P0 BRA `(.L_x_33) ;  /* 0x0000000000040947 */ /* 0x000fea0003800000 */
[----:B------:R-:W-:Y:S01]  /*2910*/  BPT.TRAP 0x1 ;  /* 0x000000040000795c */ /* 0x000fe20000300000 */
.L_x_33:
[----:B------:R-:W-:Y:S01]  /*2920*/  UIADD3 UR6, UR49, 0x200, URZ ;  /* 0x0000020031067890 */ /* 0x000fe2000fffe03f */
[----:B------:R-:W-:Y:S01]  /*2930*/  R2UR UR46, R3 ;  /* 0x00000000032e72ca */ /* 0x000fe200000e0000 */
[----:B------:R-:W-:Y:S01]  /*2940*/  UIADD3 UR51, UR50, UR4, URZ ;  /* 0x0000000432337290 */ /* 0x000fe2000fffe03f */
[----:B------:R-:W-:Y:S01]  /*2950*/  R2UR UR45, R8 ;  /* 0x00000000082d72ca */ /* 0x000fe200000e0000 */
[----:B------:R-:W-:Y:S02]  /*2960*/  UISETP.GE.U32.AND UP1, UPT, UR50, 0x11, UPT ;  /* 0x000000113200788c */ /* 0x000fe4000bf26070 */
[----:B------:R-:W-:Y:S02]  /*2970*/  ULOP3.LUT UP2, URZ, UR6, 0x9f, URZ, 0xc0, !UPT ;  /* 0x0000009f063f7892 */ /* 0x000fe4000f84c03f */
[----:B------:R-:W-:-:S04]  /*2980*/  UISETP.GT.U32.AND UP0, UPT, UR51, 0x10, UPT ;  /* 0x000000103300788c */ /* 0x000fc8000bf04070 */
[----:B------:R-:W-:Y:S01]  /*2990*/  UISETP.LT.U32.AND UP0, UPT, UR50, 0x11, UP0 ;  /* 0x000000113200788c */ /* 0x000fe20008701070 */
[----:B------:R-:W-:Y:S01]  /*29a0*/  PLOP3.LUT P0, PT, PT, PT, UP2, 0x80, 0x0 ;  /* 0x000000000000781c */ /* 0x000fe20003f0f028 */
[----:B------:R-:W-:Y:S02]  /*29b0*/  USHF.L.U32 UR46, UR46, 0x7, URZ ;  /* 0x000000072e2e7899 */ /* 0x000fe4000800063f */
[----:B------:R-:W-:Y:S02]  /*29c0*/  @UP1 UIMAD.WIDE.U32 UR4, UR51, -0xf0f0f0f, URZ ;  /* 0xf0f0f0f1330418a5 */ /* 0x000fe4000f8e003f */
[----:B------:R-:W-:Y:S02]  /*29d0*/  USEL UR6, URZ, 0x1, !UP0 ;  /* 0x000000013f067887 */ /* 0x000fe4000c000000 */
[----:B------:R-:W-:Y:S02]  /*29e0*/  @UP1 USHF.R.U32.HI UR4, URZ, 0x4, UR5 ;  /* 0x000000043f041899 */ /* 0x000fe40008011605 */
[----:B------:R-:W-:-:S02]  /*29f0*/  ULOP3.LUT UR48, UR48, UR6, URZ, 0x3c, !UPT ;  /* 0x0000000630307292 */ /* 0x000fc4000f8e3c3f */
[----:B------:R-:W-:Y:S02]  /*2a00*/  USHF.L.U32 UR45, UR45, 0x6, URZ ;  /* 0x000000062d2d7899 */ /* 0x000fe4000800063f */
[----:B------:R-:W-:Y:S01]  /*2a10*/  @UP1 ULOP3.LUT UR48, UR48, 0x1, UR4, 0x78, !UPT ;  /* 0x0000000130301892 */ /* 0x000fe2000f8e7804 */
[----:B------:R-:W-:Y:S11]  /*2a20*/  @!P0 BRA `(.L_x_35) ;  /* 0x0000000000408947 */ /* 0x000ff60003800000 */
[----:B------:R-:W-:Y:S01]  /*2a30*/  MOV R0, 0x0 ;  /* 0x0000000000007802 */ /* 0x000fe20000000f00 */
[----:B------:R-:W-:Y:S01]  /*2a40*/  ULDC.64 UR4, c[0x4][0x68] ;  /* 0x01001a0000047ab9 */ /* 0x000fe20000000a00 */
[----:B------:R-:W-:Y:S01]  /*2a50*/  ULDC.64 UR6, c[0x4][0x8] ;  /* 0x0100020000067ab9 */ /* 0x000fe20000000a00 */
[----:B------:R-:W-:Y:S01]  /*2a60*/  MOV R4, UR4 ;  /* 0x0000000400047c02 */ /* 0x000fe20008000f00 */
[----:B------:R1:W2:Y:S01]  /*2a70*/  LDC.64 R14, c[0x4][R0] ;  /* 0x01000000000e7b82 */ /* 0x0002a20000000a00 */
[----:B------:R-:W-:Y:S01]  /*2a80*/  IMAD.U32 R5, RZ, RZ, UR5 ;  /* 0x00000005ff057e24 */ /* 0x000fe2000f8e00ff */
[----:B------:R-:W-:Y:S01]  /*2a90*/  ULDC.64 UR4, c[0x4][0x70] ;  /* 0x01001c0000047ab9 */ /* 0x000fe20000000a00 */
[----:B------:R-:W-:Y:S01]  /*2aa0*/  IMAD.U32 R10, RZ, RZ, UR6 ;  /* 0x00000006ff0a7e24 */ /* 0x000fe2000f8e00ff */
[----:B------:R-:W-:Y:S01]  /*2ab0*/  MOV R7, UR5 ;  /* 0x0000000500077c02 */ /* 0x000fe20008000f00 */
[----:B------:R-:W-:Y:S01]  /*2ac0*/  IMAD.U32 R6, RZ, RZ, UR4 ;  /* 0x00000004ff067e24 */ /* 0x000fe2000f8e00ff */
[----:B------:R-:W-:Y:S01]  /*2ad0*/  MOV R8, 0x70 ;  /* 0x0000007000087802 */ /* 0x000fe20000000f00 */
[----:B------:R-:W-:-:S02]  /*2ae0*/  IMAD.U32 R11, RZ, RZ, UR7 ;  /* 0x00000007ff0b7e24 */ /* 0x000fc4000f8e00ff */
[----:B------:R-:W-:Y:S02]  /*2af0*/  IMAD.MOV.U32 R12, RZ, RZ, 0x1 ;  /* 0x00000001ff0c7424 */ /* 0x000fe400078e00ff */
[----:B-1----:R-:W-:-:S07]  /*2b00*/  IMAD.MOV.U32 R13, RZ, RZ, RZ ;  /* 0x000000ffff0d7224 */ /* 0x002fce00078e00ff */
[----:B------:R-:W-:-:S07]  /*2b10*/  LEPC R20, `(.L_x_35) ;  /* 0x000000001014794e */ /* 0x000fce0000000000 */
[----:B--2--5:R-:W-:Y:S05]  /*2b20*/  CALL.ABS.NOINC R14 ;  /* 0x000000000e007343 */ /* 0x024fea0003c00000 */
.L_x_35:
[----:B------:R-:W-:-:S04]  /*2b30*/  UIADD3 UR4, UR49, 0x2200, URZ ;  /* 0x0000220031047890 */ /* 0x000fc8000fffe03f */
[----:B------:R-:W-:-:S06]  /*2b40*/  ULOP3.LUT UP0, URZ, UR4, 0x9f, URZ, 0xc0, !UPT ;  /* 0x0000009f043f7892 */ /* 0x000fcc000f80c03f */
[----:B------:R-:W-:-:S13]  /*2b50*/  PLOP3.LUT P0, PT, PT, PT, UP0, 0x80, 0x0 ;  /* 0x000000000000781c */ /* 0x000fda0003f0f008 */
[----:B------:R-:W-:Y:S05]  /*2b60*/  @!P0 BRA `(.L_x_36) ;  /* 0x0000000000408947 */ /* 0x000fea0003800000 */
        /* <DEDUP_REMOVED lines=16> */
.L_x_36:
[----:B------:R-:W1:Y:S02]  /*2c70*/  LDC.64 R8, c[0x0][0x590] ;  /* 0x00016400ff087b82 */ /* 0x000e640000000a00 */
[----:B-1----:R-:W-:-:S04]  /*2c80*/  ISETP.NE.U32.AND P2, PT, R8, RZ, PT ;  /* 0x000000ff0800720c */ /* 0x002fc80003f45070 */
[----:B------:R-:W-:-:S13]  /*2c90*/  ISETP.NE.AND.EX P2, PT, R9, RZ, PT, P2 ;  /* 0x000000ff0900720c */ /* 0x000fda0003f45320 */
[----:B------:R-:W-:Y:S05]  /*2ca0*/  @!P2 BRA `(.L_x_37) ;  /* 0x000000000034a947 */ /* 0x000fea0003800000 */
[----:B------:R-:W-:Y:S02]  /*2cb0*/  ULDC.64 UR4, c[0x0][0x588] ;  /* 0x0001620000047ab9 */ /* 0x000fe40000000a00 */
[----:B------:R-:W-:-:S04]  /*2cc0*/  ISETP.NE.U32.AND P0, PT, RZ, UR4, PT ;  /* 0x00000004ff007c0c */ /* 0x000fc8000bf05070 */
[----:B------:R-:W-:-:S13]  /*2cd0*/  ISETP.NE.AND.EX P0, PT, RZ, UR5, PT, P0 ;  /* 0x00000005ff007c0c */ /* 0x000fda000bf05300 */
[----:B------:R-:W-:Y:S05]  /*2ce0*/  @!P0 BRA `(.L_x_38) ;  /* 0x0000000000188947 */ /* 0x000fea0003800000 */
[----:B------:R-:W1:Y:S01]  /*2cf0*/  LDC.64 R4, c[0x0][0x588] ;  /* 0x00016200ff047b82 */ /* 0x000e620000000a00 */
[----:B------:R-:W-:-:S04]  /*2d00*/  IMAD R3, R8, UR47, RZ ;  /* 0x0000002f08037c24 */ /* 0x000fc8000f8e02ff */
[----:B-1----:R-:W-:-:S05]  /*2d10*/  IMAD.WIDE R4, R3, 0x4, R4 ;  /* 0x0000000403047825 */ /* 0x002fca00078e0204 */
[----:B-----5:R1:W5:Y:S01]  /*2d20*/  LDG.E R23, desc[UR38][R4.64] ;  /* 0x0000002604177981 */ /* 0x020362000c1e1900 */
[----:B------:R-:W-:Y:S01]  /*2d30*/  MOV R22, 0x1 ;  /* 0x0000000100167802 */ /* 0x000fe20000000f00 */
[----:B------:R-:W-:Y:S06]  /*2d40*/  BRA `(.L_x_37) ;  /* 0x00000000000c7947 */ /* 0x000fec0003800000 */
.L_x_38:
[----:B------:R-:W-:Y:S01]  /*2d50*/  ULDC UR4, c[0x0][0x580] ;  /* 0x0001600000047ab9 */ /* 0x000fe20000000800 */
[----:B------:R-:W-:Y:S02]  /*2d60*/  IMAD.MOV.U32 R22, RZ, RZ, 0x1 ;  /* 0x00000001ff167424 */ /* 0x000fe400078e00ff */
[----:B-----5:R-:W-:-:S07]  /*2d70*/  IMAD.U32 R23, RZ, RZ, UR4 ;  /* 0x00000004ff177e24 */ /* 0x020fce000f8e00ff */
.L_x_37:
[----:B------:R-:W2:Y:S02]  /*2d80*/  LDC.64 R6, c[0x0][0x5b0] ;  /* 0x00016c00ff067b82 */ /* 0x000ea40000000a00 */
[----:B--2---:R-:W-:-:S04]  /*2d90*/  ISETP.NE.U32.AND P0, PT, R6, RZ, PT ;  /* 0x000000ff0600720c */ /* 0x004fc80003f05070 */
[----:B------:R-:W-:-:S13]  /*2da0*/  ISETP.NE.AND.EX P0, PT, R7, RZ, PT, P0 ;  /* 0x000000ff0700720c */ /* 0x000fda0003f05300 */
[----:B------:R-:W-:Y:S05]  /*2db0*/  @!P0 BRA `(.L_x_39) ;  /* 0x00000000002c8947 */ /* 0x000fea0003800000 */
[----:B------:R-:W-:Y:S02]  /*2dc0*/  ULDC.64 UR4, c[0x0][0x5a8] ;  /* 0x00016a0000047ab9 */ /* 0x000fe40000000a00 */
[----:B------:R-:W-:-:S04]  /*2dd0*/  ISETP.NE.U32.AND P0, PT, RZ, UR4, PT ;  /* 0x00000004ff007c0c */ /* 0x000fc8000bf05070 */
[----:B------:R-:W-:-:S13]  /*2de0*/  ISETP.NE.AND.EX P0, PT, RZ, UR5, PT, P0 ;  /* 0x00000005ff007c0c */ /* 0x000fda000bf05300 */
[----:B------:R-:W-:Y:S05]  /*2df0*/  @!P0 BRA `(.L_x_40) ;  /* 0x0000000000148947 */ /* 0x000fea0003800000 */
[----:B-1----:R-:W1:Y:S01]  /*2e00*/  LDC.64 R4, c[0x0][0x5a8] ;  /* 0x00016a00ff047b82 */ /* 0x002e620000000a00 */
[----:B------:R-:W-:-:S04]  /*2e10*/  IMAD R3, R6, UR47, RZ ;  /* 0x0000002f06037c24 */ /* 0x000fc8000f8e02ff */
[----:B-1----:R-:W-:-:S05]  /*2e20*/  IMAD.WIDE R4, R3, 0x4, R4 ;  /* 0x0000000403047825 */ /* 0x002fca00078e0204 */
[----:B-----5:R2:W5:Y:S01]  /*2e30*/  LDG.E R56, desc[UR38][R4.64] ;  /* 0x0000002604387981 */ /* 0x020562000c1e1900 */
[----:B------:R-:W-:Y:S05]  /*2e40*/  BRA `(.L_x_39) ;  /* 0x0000000000087947 */ /* 0x000fea0003800000 */
.L_x_40:
[----:B------:R-:W-:Y:S02]  /*2e50*/  ULDC UR4, c[0x0][0x5a0] ;  /* 0x0001680000047ab9 */ /* 0x000fe40000000800 */
[----:B-----5:R-:W-:-:S07]  /*2e60*/  MOV R56, UR4 ;  /* 0x0000000400387c02 */ /* 0x020fce0008000f00 */
.L_x_39:
[----:B------:R-:W-:Y:S01]  /*2e70*/  ULDC.64 UR4, c[0x0][0x588] ;  /* 0x0001620000047ab9 */ /* 0x000fe20000000a00 */
[----:B------:R-:W-:Y:S01]  /*2e80*/  ISETP.NE.U32.AND P3, PT, R8, RZ, PT ;  /* 0x000000ff0800720c */ /* 0x000fe20003f65070 */
[----:B------:R-:W-:Y:S02]  /*2e90*/  UISETP.NE.U32.AND UP0, UPT, UR4, URZ, UPT ;  /* 0x0000003f0400728c */ /* 0x000fe4000bf05070 */
[----:B------:R-:W-:Y:S02]  /*2ea0*/  ISETP.NE.U32.AND P4, PT, RZ, UR4, PT ;  /* 0x00000004ff007c0c */ /* 0x000fe4000bf85070 */
[----:B------:R-:W-:Y:S01]  /*2eb0*/  ISETP.NE.AND.EX P3, PT, R9, RZ, PT, P3 ;  /* 0x000000ff0900720c */ /* 0x000fe20003f65330 */
[----:B------:R-:W-:Y:S02]  /*2ec0*/  UISETP.NE.AND.EX UP0, UPT, UR5, URZ, UPT, UP0 ;  /* 0x0000003f0500728c */ /* 0x000fe4000bf05300 */
[----:B------:R-:W-:Y:S02]  /*2ed0*/  ISETP.NE.AND.EX P4, PT, RZ, UR5, PT, P4 ;  /* 0x00000005ff007c0c */ /* 0x000fe4000bf85340 */
[----:B------:R-:W-:-:S02]  /*2ee0*/  PLOP3.LUT P0, PT, PT, PT, PT, 0x8, 0x0 ;  /* 0x000000000000781c */ /* 0x000fc40003f0e170 */
[----:B------:R-:W-:-:S04]  /*2ef0*/  PLOP3.LUT P1, PT, PT, PT, UP0, 0x80, 0x0 ;  /* 0x000000000000781c */ /* 0x000fc80003f2f008 */
[----:B------:R-:W-:-:S05]  /*2f00*/  PLOP3.LUT P1, PT, P1, PT, PT, 0x8, 0x0 ;  /* 0x000000000000781c */ /* 0x000fca0000f2e170 */
[----:B------:R-:W-:Y:S08]  /*2f10*/  @P4 BRA P3, `(.L_x_41) ;  /* 0x0000000000244947 */ /* 0x000ff00001800000 */
[----:B------:R-:W-:Y:S04]  /*2f20*/  BSSY B0, `(.L_x_41) ;  /* 0x0000008000007945 */ /* 0x000fe80003800000 */
[----:B------:R-:W-:Y:S05]  /*2f30*/  @!P2 BRA `(.L_x_42) ;  /* 0x000000000014a947 */ /* 0x000fea0003800000 */
[----:B------:R-:W-:Y:S02]  /*2f40*/  LOP3.LUT P3, RZ, R22, 0xff, RZ, 0xc0, !PT ;  /* 0x000000ff16ff7812 */ /* 0x000fe4000786c0ff */
[----:B------:R-:W-:-:S11]  /*2f50*/  PLOP3.LUT P0, PT, P1, PT, PT, 0x80, 0x0 ;  /* 0x000000000000781c */ /* 0x000fd60000f0f070 */
[----:B------:R-:W-:Y:S05]  /*2f60*/  @!P3 BRA `(.L_x_43) ;  /* 0x00000000000cb947 */ /* 0x000fea0003800000 */
[----:B-----5:R-:W-:Y:S01]  /*2f70*/  FSETP.EQ.AND P0, PT, R23, RZ, PT ;  /* 0x000000ff1700720b */ /* 0x020fe20003f02000 */
[----:B------:R-:W-:-:S12]  /*2f80*/  BRA `(.L_x_43) ;  /* 0x0000000000047947 */ /* 0x000fd80003800000 */
.L_x_42:
[----:B-----5:R-:W-:-:S13]  /*2f90*/  FSETP.EQ.AND P0, PT, R23, RZ, PT ;  /* 0x000000ff1700720b */ /* 0x020fda0003f02000 */
.L_x_43:
[----:B------:R-:W-:Y:S05]  /*2fa0*/  BSYNC B0 ;  /* 0x0000000000007941 */ /* 0x000fea0003800000 */
.L_x_41:
[----:B------:R-:W-:Y:S04]  /*2fb0*/  BSSY B0, `(.L_x_44) ;  /* 0x0000007000007945 */ /* 0x000fe80003800000 */
[----:B------:R-:W-:Y:S05]  /*2fc0*/  @!P2 BRA `(.L_x_45) ;  /* 0x000000000010a947 */ /* 0x000fea0003800000 */
[----:B------:R-:W-:-:S13]  /*2fd0*/  LOP3.LUT P2, RZ, R22, 0xff, RZ, 0xc0, !PT ;  /* 0x000000ff16ff7812 */ /* 0x000fda000784c0ff */
[----:B------:R-:W-:Y:S05]  /*2fe0*/  @!P2 BRA `(.L_x_46) ;  /* 0x00000000000ca947 */ /* 0x000fea0003800000 */
[----:B-----5:R-:W-:Y:S01]  /*2ff0*/  FSETP.EQ.AND P1, PT, R23, RZ, PT ;  /* 0x000000ff1700720b */ /* 0x020fe20003f22000 */
[----:B------:R-:W-:-:S12]  /*3000*/  BRA `(.L_x_46) ;  /* 0x0000000000047947 */ /* 0x000fd80003800000 */
.L_x_45:
[----:B-----5:R-:W-:-:S13]  /*3010*/  FSETP.EQ.AND P1, PT, R23, RZ, PT ;  /* 0x000000ff1700720b */ /* 0x020fda0003f22000 */
.L_x_46:
[----:B------:R-:W-:Y:S05]  /*3020*/  BSYNC B0 ;  /* 0x0000000000007941 */ /* 0x000fea0003800000 */
.L_x_44:
[----:B------:R-:W-:Y:S01]  /*3030*/  BSSY B0, `(.L_x_47) ;  /* 0x0000036000007945 */ /* 0x000fe20003800000 */
[----:B------:R-:W-:Y:S02]  /*3040*/  CS2R R6, SRZ ;  /* 0x0000000000067805 */ /* 0x000fe4000001ff00 */
[----:B-12---:R-:W-:Y:S01]  /*3050*/  CS2R R4, SRZ ;  /* 0x0000000000047805 */ /* 0x006fe2000001ff00 */
[----:B------:R-:W-:Y:S06]  /*3060*/  @P0 BRA `(.L_x_48) ;  /* 0x0000000000c80947 */ /* 0x000fec0003800000 */
[----:B------:R-:W-:-:S13]  /*3070*/  ISETP.NE.AND P3, PT, R58, 0x3, PT ;  /* 0x000000033a00780c */ /* 0x000fda0003f65270 */
[----:B------:R-:W-:Y:S05]  /*3080*/  @!P3 BRA `(.L_x_49) ;  /* 0x000000000004b947 */ /* 0x000fea0003800000 */
[----:B------:R-:W-:Y:S01]  /*3090*/  BPT.TRAP 0x1 ;  /* 0x000000040000795c */ /* 0x000fe20000300000 */
.L_x_49:
[----:B------:R-:W-:Y:S01]  /*30a0*/  LEA R13, R62, UR49, 0x3 ;  /* 0x000000313e0d7c11 */ /* 0x000fe2000f8e18ff */
[----:B------:R-:W-:Y:S01]  /*30b0*/  BSSY B1, `(.L_x_50) ;  /* 0x0000005000017945 */ /* 0x000fe20003800000 */
[----:B------:R-:W-:Y:S02]  /*30c0*/  SHF.L.U32 R0, R59, 0x1f, RZ ;  /* 0x0000001f3b007819 */ /* 0x000fe400000006ff */
[----:B------:R-:W-:Y:S02]  /*30d0*/  CS2R R6, SRZ ;  /* 0x0000000000067805 */ /* 0x000fe4000001ff00 */
[----:B------:R-:W1:Y:S02]  /*30e0*/  SYNCS.PHASECHK.TRANS64.TRYWAIT P2, [R13+URZ+0x110], R0 ;  /* 0x000110000d0075a7 */ /* 0x000e64000804017f */
[----:B-1----:R-:W-:Y:S05]  /*30f0*/  @!P2 BRA `(.L_x_51) ;  /* 0x0000007000e0a947 */ /* 0x002fea0003800000 */
.L_x_238:
[----:B------:R-:W-:Y:S05]  /*3100*/  BSYNC B1 ;  /* 0x0000000000017941 */ /* 0x000fea0003800000 */
.L_x_50:
[----:B------:R-:W-:Y:S01]  /*3110*/  BSSY B1, `(.L_x_52) ;  /* 0x0000016000017945 */ /* 0x000fe20003800000 */
[----:B------:R-:W-:-:S03]  /*3120*/  CS2R R4, SRZ ;  /* 0x0000000000047805 */ /* 0x000fc6000001ff00 */
[----:B------:R-:W-:Y:S05]  /*3130*/  @P1 BRA `(.L_x_53) ;  /* 0x00000000004c1947 */ /* 0x000fea0003800000 */
[----:B------:R-:W-:Y:S01]  /*3140*/  SHF.R.U32.HI R3, RZ, 0x4, R18 ;  /* 0x00000004ff037819 */ /* 0x000fe20000011612 */
[----:B-1----:R-:W-:-:S03]  /*3150*/  IMAD R0, R62, 0x1000, R57 ;  /* 0x000010003e007824 */ /* 0x002fc600078e0239 */
[----:B------:R-:W-:Y:S01]  /*3160*/  LOP3.LUT P2, RZ, R3, 0x1, RZ, 0xc0, !PT ;  /* 0x0000000103ff7812 */ /* 0x000fe2000784c0ff */
[----:B------:R-:W-:Y:S01]  /*3170*/  VIADD R3, R0, UR49 ;  /* 0x0000003100037c36 */ /* 0x000fe20008000000 */
[----:B------:R-:W-:Y:S03]  /*3180*/  LDS.U16 R5, [R0+UR49+0x308] ;  /* 0x0003083100057984 */ /* 0x000fe60008000400 */
[C---:B------:R-:W-:Y:S01]  /*3190*/  VIADD R7, R3.reuse, 0x210 ;  /* 0x0000021003077836 */ /* 0x040fe20000000000 */
[----:B------:R-:W-:Y:S01]  /*31a0*/  IADD3 R4, R3, 0x200, RZ ;  /* 0x0000020003047810 */ /* 0x000fe20007ffe0ff */
[----:B------:R-:W1:Y:S04]  /*31b0*/  LDS.U16 R6, [R0+UR49+0x208] ;  /* 0x0002083100067984 */ /* 0x000e680008000400 */
[----:B------:R-:W-:Y:S02]  /*31c0*/  LDS.U16 R3, [R0+UR49+0x200] ;  /* 0x0002003100037984 */ /* 0x000fe40008000400 */
[----:B------:R-:W-:-:S02]  /*31d0*/  @P2 VIADD R7, R4, 0xfffffff0 ;  /* 0xfffffff004072836 */ /* 0x000fc40000000000 */
[----:B------:R-:W2:Y:S04]  /*31e0*/  LDS.U16 R4, [R0+UR49+0x300] ;  /* 0x0003003100047984 */ /* 0x000ea80008000400 */
[----:B------:R-:W-:Y:S04]  /*31f0*/  LDS.U16 R8, [R7+0x100] ;  /* 0x0001000007087984 */ /* 0x000fe80000000400 */
[----:B------:R-:W3:Y:S04]  /*3200*/  LDS.U16 R9, [R7] ;  /* 0x0000000007097984 */ /* 0x000ee80000000400 */
[----:B------:R-:W-:Y:S04]  /*3210*/  LDS.U16 R10, [R7+0x108] ;  /* 0x00010800070a7984 */ /* 0x000fe80000000400 */
[----:B------:R-:W4:Y:S01]  /*3220*/  LDS.U16 R11, [R7+0x8] ;  /* 0x00000800070b7984 */ /* 0x000f220000000400 */
[----:B-1----:R-:W-:-:S02]  /*3230*/  PRMT R5, R6, 0x5410, R5 ;  /* 0x0000541006057816 */ /* 0x002fc40000000005 */
[----:B--2---:R-:W-:Y:S02]  /*3240*/  PRMT R4, R3, 0x5410, R4 ;  /* 0x0000541003047816 */ /* 0x004fe40000000004 */
[----:B---3--:R-:W-:Y:S02]  /*3250*/  PRMT R6, R9, 0x5410, R8 ;  /* 0x0000541009067816 */ /* 0x008fe40000000008 */
[----:B----4-:R-:W-:-:S07]  /*3260*/  PRMT R7, R11, 0x5410, R10 ;  /* 0x000054100b077816 */ /* 0x010fce000000000a */
.L_x_53:
[----:B------:R-:W-:Y:S05]  /*3270*/  BSYNC B1 ;  /* 0x0000000000017941 */ /* 0x000fea0003800000 */
.L_x_52:
[----:B------:R-:W-:Y:S01]  /*3280*/  @!PT LDS RZ, [RZ] ;  /* 0x00000000fffff984 */ /* 0x000fe20000000800 */
[----:B------:R-:W-:Y:S01]  /*3290*/  @!PT LDS RZ, [RZ] ;  /* 0x00000000fffff984 */ /* 0x000fe20000000800 */
[----:B------:R-:W-:Y:S01]  /*32a0*/  @!PT LDS RZ, [RZ] ;  /* 0x00000000fffff984 */ /* 0x000fe20000000800 */
[----:B------:R-:W-:Y:S01]  /*32b0*/  @!PT LDS RZ, [RZ] ;  /* 0x00000000fffff984 */ /* 0x000fe20000000800 */
[----:B------:R2:W-:Y:S06]  /*32c0*/  MEMBAR.ALL.CTA ;  /* 0x0000000000007992 */ /* 0x0005ec0000008000 */
[----:B--2---:R-:W2:Y:S01]  /*32d0*/  FENCE.VIEW.ASYNC.S ;  /* 0x00000000000073c6 */ /* 0x004ea20000000000 */
[----:B------:R-:W-:Y:S05]  /*32e0*/  @!P3 BRA `(.L_x_54) ;  /* 0x000000000004b947 */ /* 0x000fea0003800000 */
[----:B------:R-:W-:Y:S01]  /*32f0*/  BPT.TRAP 0x1 ;  /* 0x000000040000795c */ /* 0x000fe20000300000 */
.L_x_54:
[----:B------:R-:W3:Y:S01]  /*3300*/  S2R R3, SR_CgaCtaId ;  /* 0x0000000000037919 */ /* 0x000ee20000008800 */
[----:B-1----:R-:W-:Y:S01]  /*3310*/  IADD3 R0, R13, 0x120, RZ ;  /* 0x000001200d007810 */ /* 0x002fe20007ffe0ff */
[----:B------:R-:W-:-:S05]  /*3320*/  VIADD R62, R62, 0x1 ;  /* 0x000000013e3e7836 */ /* 0x000fca0000000000 */
[----:B------:R-:W-:-:S04]  /*3330*/  ISETP.NE.AND P2, PT, R62, 0x2, PT ;  /* 0x000000023e00780c */ /* 0x000fc80003f45270 */
[----:B------:R-:W-:Y:S02]  /*3340*/  SEL R62, R62, RZ, P2 ;  /* 0x000000ff3e3e7207 */ /* 0x000fe40001000000 */
[----:B---3--:R-:W-:-:S04]  /*3350*/  PRMT R0, R3, 0x654, R0 ;  /* 0x0000065403007816 */ /* 0x008fc80000000000 */
[----:B--2---:R1:W-:Y:S02]  /*3360*/  SYNCS.ARRIVE.TRANS64.RED.A1T0 RZ, [R0+URZ], RZ ;  /* 0x000000ff00ff79a7 */ /* 0x0043e4000810043f */
[----:B-1----:R-:W-:-:S04]  /*3370*/  SEL R0, RZ, 0x1, P2 ;  /* 0x00000001ff007807 */ /* 0x002fc80001000000 */
[----:B------:R-:W-:-:S07]  /*3380*/  LOP3.LUT R59, R59, R0, RZ, 0x3c, !PT ;  /* 0x000000003b3b7212 */ /* 0x000fce00078e3cff */
.L_x_48:
[----:B------:R-:W-:Y:S05]  /*3390*/  BSYNC B0 ;  /* 0x0000000000007941 */ /* 0x000fea0003800000 */
.L_x_47:
[-C--:B------:R-:W-:Y:S01]  /*33a0*/  F2FP.F16.E4M3.UNPACK_B R0, R4.reuse ;  /* 0x00000004ff00723e */ /* 0x080fe200020006ff */
[C---:B-----5:R-:W-:Y:S01]  /*33b0*/  FMUL R12, R56.reuse, R91 ;  /* 0x0000005b380c7220 */ /* 0x060fe20000400000 */
[----:B------:R-:W-:Y:S01]  /*33c0*/  F2FP.F16.E4M3.UNPACK_B R3, R4.H1 ;  /* 0x00000004ff03723e */ /* 0x000fe200030006ff */
[C---:B------:R-:W-:Y:S01]  /*33d0*/  FMUL R11, R56.reuse, R94 ;  /* 0x0000005e380b7220 */ /* 0x040fe20000400000 */
[----:B------:R-:W-:Y:S01]  /*33e0*/  F2FP.F16.E4M3.UNPACK_B R9, R5 ;  /* 0x00000005ff09723e */ /* 0x000fe200020006ff */
[--C-:B------:R-:W-:Y:S02]  /*33f0*/  HADD2.F32 R8, -RZ, R0.reuse.H0_H0 ;  /* 0x20000000ff087230 */ /* 0x100fe40000004100 */
[C---:B------:R-:W-:Y:S01]  /*3400*/  FMUL R89, R56.reuse, R89 ;  /* 0x0000005938597220 */ /* 0x040fe20000400000 */
[----:B------:R-:W-:Y:S02]  /*3410*/  HADD2.F32 R0, -RZ, R0.H1_H1 ;  /* 0x30000000ff007230 */ /* 0x000fe40000004100 */
[----:B------:R-:W-:Y:S01]  /*3420*/  FMUL R92, R56, R92 ;  /* 0x0000005c385c7220 */ /* 0x000fe20000400000 */
[----:B------:R-:W-:-:S02]  /*3430*/  HADD2.F32 R10, -RZ, R3.H0_H0 ;  /* 0x20000003ff0a7230 */ /* 0x000fc40000004100 */
[C---:B------:R-:W-:Y:S01]  /*3440*/  FFMA R12, R23.reuse, R8, R12 ;  /* 0x00000008170c7223 */ /* 0x040fe2000000000c */
[----:B------:R-:W-:Y:S02]  /*3450*/  HADD2.F32 R8, -RZ, R9.H0_H0 ;  /* 0x20000009ff087230 */ /* 0x000fe40000004100 */
[C---:B------:R-:W-:Y:S01]  /*3460*/  FFMA R11, R23.reuse, R0, R11 ;  /* 0x00000000170b7223 */ /* 0x040fe2000000000b */
[----:B------:R-:W-:Y:S02]  /*3470*/  HADD2.F32 R0, -RZ, R3.H1_H1 ;  /* 0x30000003ff007230 */ /* 0x000fe40000004100 */
[C---:B------:R-:W-:Y:S01]  /*3480*/  FFMA R89, R23.reuse, R10, R89 ;  /* 0x0000000a17597223 */ /* 0x040fe20000000059 */
[----:B------:R-:W-:Y:S02]  /*3490*/  HADD2.F32 R10, -RZ, R9.H1_H1 ;  /* 0x30000009ff0a7230 */ /* 0x000fe40000004100 */
[C---:B------:R-:W-:Y:S01]  /*34a0*/  FMUL R87, R56.reuse, R87 ;  /* 0x0000005738577220 */ /* 0x040fe20000400000 */
[----:B------:R-:W-:Y:S01]  /*34b0*/  F2FP.F16.E4M3.UNPACK_B R3, R5.H1 ;  /* 0x00000005ff03723e */ /* 0x000fe200030006ff */
[----:B------:R-:W-:Y:S01]  /*34c0*/  FMUL R9, R56, R90 ;  /* 0x0000005a38097220 */ /* 0x000fe20000400000 */
[C---:B------:R-:W-:Y:S01]  /*34d0*/  FFMA R92, R23.reuse, R0, R92 ;  /* 0x00000000175c7223 */ /* 0x040fe2000000005c */
[----:B------:R-:W-:Y:S01]  /*34e0*/  FFMA R87, R23, R8, R87 ;  /* 0x0000000817577223 */ /* 0x000fe20000000057 */
[----:B------:R-:W-:-:S02]  /*34f0*/  IMAD.MOV.U32 R43, RZ, RZ, 0x3bbb989d ;  /* 0x3bbb989dff2b7424 */ /* 0x000fc400078e00ff */
[C---:B------:R-:W-:Y:S01]  /*3500*/  FFMA R13, R23.reuse, R10, R9 ;  /* 0x0000000a170d7223 */ /* 0x040fe20000000009 */
[--C-:B------:R-:W-:Y:S01]  /*3510*/  HADD2.F32 R0, -RZ, R3.reuse.H0_H0 ;  /* 0x20000003ff007230 */ /* 0x100fe20000004100 */
[----:B------:R-:W-:Y:S01]  /*3520*/  F2FP.F16.E4M3.UNPACK_B R9, R6 ;  /* 0x00000006ff09723e */ /* 0x000fe200020006ff */
[----:B------:R-:W-:Y:S02]  /*3530*/  HADD2.F32 R8, -RZ, R3.H1_H1 ;  /* 0x30000003ff087230 */ /* 0x000fe40000004100 */
[C---:B------:R-:W-:Y:S01]  /*3540*/  FMUL R3, R56.reuse, R88 ;  /* 0x0000005838037220 */ /* 0x040fe20000400000 */
[----:B------:R-:W-:Y:S01]  /*3550*/  MOV R45, 0x437c0000 ;  /* 0x437c0000002d7802 */ /* 0x000fe20000000f00 */
[----:B------:R-:W-:Y:S01]  /*3560*/  FMUL R86, R56, R86 ;  /* 0x0000005638567220 */ /* 0x000fe20000400000 */
[--C-:B------:R-:W-:Y:S02]  /*3570*/  HADD2.F32 R10, -RZ, R9.reuse.H0_H0 ;  /* 0x20000009ff0a7230 */ /* 0x100fe40000004100 */
[----:B------:R-:W-:Y:S01]  /*3580*/  FFMA R15, R23, R8, R3 ;  /* 0x00000008170f7223 */ /* 0x000fe20000000003 */
[----:B------:R-:W-:Y:S01]  /*3590*/  FFMA.SAT R3, -R12, R43, 0.5 ;  /* 0x3f0000000c037423 */ /* 0x000fe2000000212b */
[----:B------:R-:W-:-:S02]  /*35a0*/  HADD2.F32 R8, -RZ, R9.H1_H1 ;  /* 0x30000009ff087230 */ /* 0x000fc40000004100 */
[C---:B------:R-:W-:Y:S01]  /*35b0*/  FMUL R83, R56.reuse, R83 ;  /* 0x0000005338537220 */ /* 0x040fe20000400000 */
[----:B------:R-:W-:Y:S01]  /*35c0*/  FMUL R14, R56, R85 ;  /* 0x00000055380e7220 */ /* 0x000fe20000400000 */
[----:B------:R-:W-:Y:S01]  /*35d0*/  FFMA.RM R20, R3, R45, 12582913 ;  /* 0x4b40000103147423 */ /* 0x000fe2000000402d */
[-C--:B------:R-:W-:Y:S01]  /*35e0*/  FFMA.SAT R9, -R92, R43.reuse, 0.5 ;  /* 0x3f0000005c097423 */ /* 0x080fe2000000212b */
[C---:B------:R-:W-:Y:S01]  /*35f0*/  FFMA R86, R23.reuse, R8, R86 ;  /* 0x0000000817567223 */ /* 0x040fe20000000056 */
[----:B------:R-:W-:Y:S01]  /*3600*/  FFMA R83, R23, R10, R83 ;  /* 0x0000000a17537223 */ /* 0x000fe20000000053 */
[-C--:B------:R-:W-:Y:S01]  /*3610*/  FFMA.SAT R8, -R89, R43.reuse, 0.5 ;  /* 0x3f00000059087423 */ /* 0x080fe2000000212b */
[----:B------:R-:W-:Y:S01]  /*3620*/  FFMA.SAT R10, -R11, R43, 0.5 ;  /* 0x3f0000000b0a7423 */ /* 0x000fe2000000212b */
[----:B------:R-:W-:Y:S01]  /*3630*/  FADD R3, R20, -12583039 ;  /* 0xcb40007f14037421 */ /* 0x000fe20000000000 */
[----:B------:R-:W-:Y:S01]  /*3640*/  FFMA R14, R23, R0, R14 ;  /* 0x00000000170e7223 */ /* 0x000fe2000000000e */
[----:B------:R-:W-:Y:S01]  /*3650*/  F2FP.F16.E4M3.UNPACK_B R0, R6.H1 ;  /* 0x00000006ff00723e */ /* 0x000fe200030006ff */
[-C--:B------:R-:W-:Y:S01]  /*3660*/  FFMA.RM R25, R8, R45.reuse, 12582913 ;  /* 0x4b40000108197423 */ /* 0x080fe2000000402d */
[-C--:B------:R-:W-:Y:S01]  /*3670*/  FFMA.RM R21, R10, R45.reuse, 12582913 ;  /* 0x4b4000010a157423 */ /* 0x080fe2000000402d */
[----:B------:R-:W-:Y:S01]  /*3680*/  FFMA R3, -R12, 1.4426950216293334961, -R3 ;  /* 0x3fb8aa3b0c037823 */ /* 0x000fe20000000903 */
[----:B------:R-:W-:Y:S01]  /*3690*/  FFMA.RM R27, R9, R45, 12582913 ;  /* 0x4b400001091b7423 */ /* 0x000fe2000000402d */
[----:B------:R-:W-:Y:S01]  /*36a0*/  FADD R8, R25, -12583039 ;  /* 0xcb40007f19087421 */ /* 0x000fe20000000000 */
[----:B------:R-:W-:-:S02]  /*36b0*/  HADD2.F32 R10, -RZ, R0.H0_H0 ;  /* 0x20000000ff0a7230 */ /* 0x000fc40000004100 */
[----:B------:R-:W-:Y:S01]  /*36c0*/  FADD R24, R21, -12583039 ;  /* 0xcb40007f15187421 */ /* 0x000fe20000000000 */
[----:B------:R-:W-:Y:S01]  /*36d0*/  FFMA R12, -R12, 1.925963033500011079e-08, R3 ;  /* 0x32a570600c0c7823 */ /* 0x000fe20000000103 */
[----:B------:R-:W-:Y:S02]  /*36e0*/  HADD2.F32 R0, -RZ, R0.H1_H1 ;  /* 0x30000000ff007230 */ /* 0x000fe40000004100 */
[----:B------:R-:W-:Y:S01]  /*36f0*/  FMUL R84, R56, R84 ;  /* 0x0000005438547220 */ /* 0x000fe20000400000 */
[----:B------:R-:W-:Y:S01]  /*3700*/  F2FP.F16.E4M3.UNPACK_B R3, R7 ;  /* 0x00000007ff03723e */ /* 0x000fe200020006ff */
[----:B------:R-:W-:Y:S01]  /*3710*/  FFMA.SAT R26, -R87, R43, 0.5 ;  /* 0x3f000000571a7423 */ /* 0x000fe2000000212b */
[----:B------:R-:W-:Y:S01]  /*3720*/  FFMA R8, -R89, 1.4426950216293334961, -R8 ;  /* 0x3fb8aa3b59087823 */ /* 0x000fe20000000908 */
[----:B------:R-:W-:Y:S01]  /*3730*/  FADD R9, R27, -12583039 ;  /* 0xcb40007f1b097421 */ /* 0x000fe20000000000 */
[----:B------:R-:W-:Y:S01]  /*3740*/  FFMA R24, -R11, 1.4426950216293334961, -R24 ;  /* 0x3fb8aa3b0b187823 */ /* 0x000fe20000000918 */
[----:B------:R-:W-:Y:S01]  /*3750*/  FFMA R84, R23, R0, R84 ;  /* 0x0000000017547223 */ /* 0x000fe20000000054 */
[----:B------:R-:W-:Y:S01]  /*3760*/  FFMA.RM R28, R26, R45, 12582913 ;  /* 0x4b4000011a1c7423 */ /* 0x000fe2000000402d */
[----:B------:R-:W-:Y:S01]  /*3770*/  FFMA R89, -R89, 1.925963033500011079e-08, R8 ;  /* 0x32a5706059597823 */ /* 0x000fe20000000108 */
[----:B------:R-:W-:-:S02]  /*3780*/  HADD2.F32 R0, -RZ, R3.H0_H0 ;  /* 0x20000003ff007230 */ /* 0x000fc40000004100 */
[----:B------:R-:W-:Y:S01]  /*3790*/  FFMA R9, -R92, 1.4426950216293334961, -R9 ;  /* 0x3fb8aa3b5c097823 */ /* 0x000fe20000000909 */
[----:B------:R-:W-:Y:S01]  /*37a0*/  FFMA R24, -R11, 1.925963033500011079e-08, R24 ;  /* 0x32a570600b187823 */ /* 0x000fe20000000118 */
[----:B------:R-:W-:Y:S01]  /*37b0*/  FMUL R8, R56, R79 ;  /* 0x0000004f38087220 */ /* 0x000fe20000400000 */
[----:B------:R1:W2:Y:S01]  /*37c0*/  MUFU.EX2 R11, R12 ;  /* 0x0000000c000b7308 */ /* 0x0002a20000000800 */
[-C--:B------:R-:W-:Y:S01]  /*37d0*/  FFMA.SAT R30, -R15, R43.reuse, 0.5 ;  /* 0x3f0000000f1e7423 */ /* 0x080fe2000000212b */
[-C--:B------:R-:W-:Y:S01]  /*37e0*/  FFMA.SAT R29, -R13, R43.reuse, 0.5 ;  /* 0x3f0000000d1d7423 */ /* 0x080fe2000000212b */
[----:B------:R-:W-:Y:S01]  /*37f0*/  FFMA R92, -R92, 1.925963033500011079e-08, R9 ;  /* 0x32a570605c5c7823 */ /* 0x000fe20000000109 */
[----:B------:R-:W-:Y:S01]  /*3800*/  FFMA R9, R23, R0, R8 ;  /* 0x0000000017097223 */ /* 0x000fe20000000008 */
[----:B------:R-:W-:Y:S02]  /*3810*/  HADD2.F32 R8, -RZ, R3.H1_H1 ;  /* 0x30000003ff087230 */ /* 0x000fe40000004100 */
[----:B------:R-:W-:Y:S01]  /*3820*/  FFMA.SAT R3, -R14, R43, 0.5 ;  /* 0x3f0000000e037423 */ /* 0x000fe2000000212b */
[----:B------:R-:W-:Y:S01]  /*3830*/  FMUL R82, R56, R82 ;  /* 0x0000005238527220 */ /* 0x000fe20000400000 */
[----:B------:R-:W-:Y:S01]  /*3840*/  F2FP.F16.E4M3.UNPACK_B R0, R7.H1 ;  /* 0x00000007ff00723e */ /* 0x000fe200030006ff */
[----:B-1----:R-:W-:Y:S01]  /*3850*/  FADD R12, R28, -12583039 ;  /* 0xcb40007f1c0c7421 */ /* 0x002fe20000000000 */
[-C--:B------:R-:W-:Y:S01]  /*3860*/  FFMA.RM R32, R30, R45.reuse, 12582913 ;  /* 0x4b4000011e207423 */ /* 0x080fe2000000402d */
[----:B------:R-:W-:Y:S01]  /*3870*/  FFMA.RM R29, R29, R45, 12582913 ;  /* 0x4b4000011d1d7423 */ /* 0x000fe2000000402d */
[----:B------:R-:W-:Y:S01]  /*3880*/  FMUL R81, R56, R81 ;  /* 0x0000005138517220 */ /* 0x000fe20000400000 */
[----:B------:R-:W-:Y:S01]  /*3890*/  FFMA R12, -R87, 1.4426950216293334961, -R12 ;  /* 0x3fb8aa3b570c7823 */ /* 0x000fe2000000090c */
[----:B------:R-:W-:Y:S01]  /*38a0*/  FFMA.RM R3, R3, R45, 12582913 ;  /* 0x4b40000103037423 */ /* 0x000fe2000000402d */
[----:B------:R-:W-:Y:S01]  /*38b0*/  FFMA R82, R23, R8, R82 ;  /* 0x0000000817527223 */ /* 0x000fe20000000052 */
[----:B------:R-:W-:Y:S01]  /*38c0*/  FADD R34, R32, -12583039 ;  /* 0xcb40007f20227421 */ /* 0x000fe20000000000 */
[----:B------:R-:W-:Y:S01]  /*38d0*/  FFMA R87, -R87, 1.925963033500011079e-08, R12 ;  /* 0x32a5706057577823 */ /* 0x000fe2000000010c */
[----:B------:R-:W-:Y:S01]  /*38e0*/  FADD R12, R29, -12583039 ;  /* 0xcb40007f1d0c7421 */ /* 0x000fe20000000000 */
[----:B------:R-:W-:-:S02]  /*38f0*/  HADD2.F32 R8, -RZ, R0.H0_H0 ;  /* 0x20000000ff087230 */ /* 0x000fc40000004100 */
[----:B------:R-:W-:Y:S01]  /*3900*/  FMUL R80, R56, R80 ;  /* 0x0000005038507220 */ /* 0x000fe20000400000 */
[----:B------:R-:W-:Y:S02]  /*3910*/  HADD2.F32 R0, -RZ, R0.H1_H1 ;  /* 0x30000000ff007230 */ /* 0x000fe40000004100 */
[----:B------:R-:W-:Y:S01]  /*3920*/  FFMA R10, R23, R10, R81 ;  /* 0x0000000a170a7223 */ /* 0x000fe20000000051 */
[----:B------:R-:W-:Y:S01]  /*3930*/  FADD R31, R3, -12583039 ;  /* 0xcb40007f031f7421 */ /* 0x000fe20000000000 */
[----:B------:R-:W-:Y:S01]  /*3940*/  FFMA R34, -R15, 1.4426950216293334961, -R34 ;  /* 0x3fb8aa3b0f227823 */ /* 0x000fe20000000922 */
[----:B------:R-:W-:Y:S01]  /*3950*/  FFMA R12, -R13, 1.4426950216293334961, -R12 ;  /* 0x3fb8aa3b0d0c7823 */ /* 0x000fe2000000090c */
[----:B------:R-:W-:Y:S01]  /*3960*/  FFMA R80, R23, R0, R80 ;  /* 0x0000000017507223 */ /* 0x000fe20000000050 */
[----:B------:R-:W-:Y:S01]  /*3970*/  FFMA R31, -R14, 1.4426950216293334961, -R31 ;  /* 0x3fb8aa3b0e1f7823 */ /* 0x000fe2000000091f */
[----:B------:R-:W-:Y:S01]  /*3980*/  FFMA R34, -R15, 1.925963033500011079e-08, R34 ;  /* 0x32a570600f227823 */ /* 0x000fe20000000122 */
[-C--:B------:R-:W-:Y:S01]  /*3990*/  FFMA.SAT R0, -R10, R43.reuse, 0.5 ;  /* 0x3f0000000a007423 */ /* 0x080fe2000000212b */
[----:B------:R-:W-:Y:S01]  /*39a0*/  FFMA R13, -R13, 1.925963033500011079e-08, R12 ;  /* 0x32a570600d0d7823 */ /* 0x000fe2000000010c */
[----:B------:R-:W-:Y:S01]  /*39b0*/  FFMA.SAT R15, -R86, R43, 0.5 ;  /* 0x3f000000560f7423 */ /* 0x000fe2000000212b */
[----:B------:R-:W-:Y:S01]  /*39c0*/  FMUL R12, R56, R77 ;  /* 0x0000004d380c7220 */ /* 0x000fe20000400000 */
[----:B------:R-:W-:Y:S01]  /*39d0*/  FFMA R31, -R14, 1.925963033500011079e-08, R31 ;  /* 0x32a570600e1f7823 */ /* 0x000fe2000000011f */
[-C--:B------:R-:W-:Y:S01]  /*39e0*/  FFMA.RM R35, R0, R45.reuse, 12582913 ;  /* 0x4b40000100237423 */ /* 0x080fe2000000402d */
[----:B------:R-:W-:Y:S01]  /*39f0*/  FFMA.RM R15, R15, R45, 12582913 ;  /* 0x4b4000010f0f7423 */ /* 0x000fe2000000402d */
[----:B------:R-:W-:Y:S01]  /*3a00*/  LOP3.LUT R0, R18, 0xff, RZ, 0xc0, !PT ;  /* 0x000000ff12007812 */ /* 0x000fe200078ec0ff */
[----:B------:R-:W-:Y:S01]  /*3a10*/  FFMA R8, R23, R8, R12 ;  /* 0x0000000817087223 */ /* 0x000fe2000000000c */
[----:B------:R-:W1:Y:S01]  /*3a20*/  MUFU.EX2 R24, R24 ;  /* 0x0000001800187308 */ /* 0x000e620000000800 */
[----:B------:R-:W-:Y:S01]  /*3a30*/  FADD R37, R35, -12583039 ;  /* 0xcb40007f23257421 */ /* 0x000fe20000000000 */
[----:B------:R-:W-:Y:S01]  /*3a40*/  FFMA.SAT R33, -R83, R43, 0.5 ;  /* 0x3f00000053217423 */ /* 0x000fe2000000212b */
[----:B------:R-:W-:-:S02]  /*3a50*/  VIADD R0, R0, 0x1f ;  /* 0x0000001f00007836 */ /* 0x000fc40000000000 */
[-C--:B------:R-:W-:Y:S01]  /*3a60*/  FFMA.SAT R36, -R84, R43.reuse, 0.5 ;  /* 0x3f00000054247423 */ /* 0x080fe2000000212b */
[-C--:B------:R-:W-:Y:S01]  /*3a70*/  FFMA.SAT R38, -R82, R43.reuse, 0.5 ;  /* 0x3f00000052267423 */ /* 0x080fe2000000212b */
[-C--:B------:R-:W-:Y:S01]  /*3a80*/  FFMA.SAT R42, -R80, R43.reuse, 0.5 ;  /* 0x3f000000502a7423 */ /* 0x080fe2000000212b */
[----:B------:R-:W-:Y:S01]  /*3a90*/  FFMA R37, -R10, 1.4426950216293334961, -R37 ;  /* 0x3fb8aa3b0a257823 */ /* 0x000fe20000000925 */
[----:B------:R3:W4:Y:S01]  /*3aa0*/  MUFU.EX2 R12, R31 ;  /* 0x0000001f000c7308 */ /* 0x0007220000000800 */
[----:B------:R-:W-:Y:S01]  /*3ab0*/  ISETP.GT.U32.AND P5, PT, R0, 0x3e, PT ;  /* 0x0000003e0000780c */ /* 0x000fe20003fa4070 */
[-C--:B------:R-:W-:Y:S01]  /*3ac0*/  FFMA.SAT R0, -R9, R43.reuse, 0.5 ;  /* 0x3f00000009007423 */ /* 0x080fe2000000212b */
[----:B------:R-:W-:Y:S01]  /*3ad0*/  FFMA.SAT R41, -R8, R43, 0.5 ;  /* 0x3f00000008297423 */ /* 0x000fe2000000212b */
[-C--:B------:R-:W-:Y:S01]  /*3ae0*/  FFMA.RM R33, R33, R45.reuse, 12582913 ;  /* 0x4b40000121217423 */ /* 0x080fe2000000402d */
[-C--:B------:R-:W-:Y:S01]  /*3af0*/  FFMA.RM R36, R36, R45.reuse, 12582913 ;  /* 0x4b40000124247423 */ /* 0x080fe2000000402d */
[-C--:B------:R-:W-:Y:S01]  /*3b00*/  FFMA.RM R40, R38, R45.reuse, 12582913 ;  /* 0x4b40000126287423 */ /* 0x080fe2000000402d */
[-C--:B------:R-:W-:Y:S01]  /*3b10*/  FFMA.RM R42, R42, R45.reuse, 12582913 ;  /* 0x4b4000012a2a7423 */ /* 0x080fe2000000402d */
[----:B------:R-:W-:Y:S01]  /*3b20*/  MUFU.EX2 R30, R13 ;  /* 0x0000000d001e7308 */ /* 0x000fe20000000800 */
[----:B---3--:R-:W-:Y:S01]  /*3b30*/  FADD R31, R15, -12583039 ;  /* 0xcb40007f0f1f7421 */ /* 0x008fe20000000000 */
[----:B------:R-:W-:Y:S01]  /*3b40*/  FFMA R37, -R10, 1.925963033500011079e-08, R37 ;  /* 0x32a570600a257823 */ /* 0x000fe20000000125 */
[-C--:B------:R-:W-:Y:S01]  /*3b50*/  FFMA.RM R10, R0, R45.reuse, 12582913 ;  /* 0x4b400001000a7423 */ /* 0x080fe2000000402d */
[----:B------:R-:W-:Y:S01]  /*3b60*/  FFMA.RM R41, R41, R45, 12582913 ;  /* 0x4b40000129297423 */ /* 0x000fe2000000402d */
[----:B------:R-:W-:Y:S01]  /*3b70*/  FFMA R31, -R86, 1.4426950216293334961, -R31 ;  /* 0x3fb8aa3b561f7823 */ /* 0x000fe2000000091f */
[----:B------:R-:W-:-:S02]  /*3b80*/  IMAD.SHL.U32 R20, R20, 0x800000, RZ ;  /* 0x0080000014147824 */ /* 0x000fc400078e00ff */
[----:B------:R-:W-:Y:S01]  /*3b90*/  FADD R14, R33, -12583039 ;  /* 0xcb40007f210e7421 */ /* 0x000fe20000000000 */
[----:B------:R-:W-:Y:S01]  /*3ba0*/  MUFU.EX2 R13, R34 ;  /* 0x00000022000d7308 */ /* 0x000fe20000000800 */
[----:B------:R-:W-:Y:S01]  /*3bb0*/  FFMA R31, -R86, 1.925963033500011079e-08, R31 ;  /* 0x32a57060561f7823 */ /* 0x000fe2000000011f */
[----:B------:R-:W-:Y:S01]  /*3bc0*/  FADD R39, R36, -12583039 ;  /* 0xcb40007f24277421 */ /* 0x000fe20000000000 */
[----:B------:R-:W-:Y:S01]  /*3bd0*/  FADD R43, R42, -12583039 ;  /* 0xcb40007f2a2b7421 */ /* 0x000fe20000000000 */
[----:B------:R-:W-:Y:S01]  /*3be0*/  SHF.L.U32 R21, R21, 0x17, RZ ;  /* 0x0000001715157819 */ /* 0x000fe200000006ff */
[----:B------:R-:W-:Y:S01]  /*3bf0*/  FADD R38, R10, -12583039 ;  /* 0xcb40007f0a267421 */ /* 0x000fe20000000000 */
[----:B--2---:R-:W-:Y:S01]  /*3c00*/  FFMA R11, R20, R11, 1 ;  /* 0x3f800000140b7423 */ /* 0x004fe2000000000b */
[----:B------:R-:W-:Y:S01]  /*3c10*/  IMAD.SHL.U32 R3, R3, 0x800000, RZ ;  /* 0x0080000003037824 */ /* 0x000fe200078e00ff */
[----:B------:R2:W-:Y:S01]  /*3c20*/  MUFU.EX2 R34, R31 ;  /* 0x0000001f00227308 */ /* 0x0005e20000000800 */
[----:B------:R-:W-:Y:S01]  /*3c30*/  FFMA R14, -R83, 1.4426950216293334961, -R14 ;  /* 0x3fb8aa3b530e7823 */ /* 0x000fe2000000090e */
[----:B------:R-:W-:Y:S01]  /*3c40*/  FFMA R39, -R84, 1.4426950216293334961, -R39 ;  /* 0x3fb8aa3b54277823 */ /* 0x000fe20000000927 */
[----:B------:R-:W-:Y:S01]  /*3c50*/  FFMA R43, -R80, 1.4426950216293334961, -R43 ;  /* 0x3fb8aa3b502b7823 */ /* 0x000fe2000000092b */
[----:B------:R-:W-:Y:S01]  /*3c60*/  FFMA R38, -R9, 1.4426950216293334961, -R38 ;  /* 0x3fb8aa3b09267823 */ /* 0x000fe20000000926 */
[----:B-1----:R-:W-:Y:S01]  /*3c70*/  FFMA R24, R21, R24, 1 ;  /* 0x3f80000015187423 */ /* 0x002fe20000000018 */
[----:B----4-:R-:W-:Y:S01]  /*3c80*/  FFMA R21, R3, R12, 1 ;  /* 0x3f80000003157423 */ /* 0x010fe2000000000c */
[----:B------:R-:W-:Y:S01]  /*3c90*/  FFMA R14, -R83, 1.925963033500011079e-08, R14 ;  /* 0x32a57060530e7823 */ /* 0x000fe2000000010e */
[----:B------:R1:W-:Y:S01]  /*3ca0*/  MUFU.EX2 R0, R37 ;  /* 0x0000002500007308 */ /* 0x0003e20000000800 */
[----:B--2---:R-:W-:Y:S01]  /*3cb0*/  FADD R31, R40, -12583039 ;  /* 0xcb40007f281f7421 */ /* 0x004fe20000000000 */
[----:B------:R-:W-:Y:S01]  /*3cc0*/  FFMA R39, -R84, 1.925963033500011079e-08, R39 ;  /* 0x32a5706054277823 */ /* 0x000fe20000000127 */
[----:B------:R-:W-:Y:S01]  /*3cd0*/  FFMA R43, -R80, 1.925963033500011079e-08, R43 ;  /* 0x32a57060502b7823 */ /* 0x000fe2000000012b */
[----:B------:R-:W-:Y:S01]  /*3ce0*/  IADD3 R3, R11, 0x1800000, RZ ;  /* 0x018000000b037810 */ /* 0x000fe20007ffe0ff */
[----:B------:R-:W-:Y:S01]  /*3cf0*/  FFMA R31, -R82, 1.4426950216293334961, -R31 ;  /* 0x3fb8aa3b521f7823 */ /* 0x000fe2000000091f */
[----:B------:R-:W-:Y:S01]  /*3d00*/  FFMA R38, -R9, 1.925963033500011079e-08, R38 ;  /* 0x32a5706009267823 */ /* 0x000fe20000000126 */
[----:B------:R-:W-:Y:S01]  /*3d10*/  SHF.L.U32 R28, R28, 0x17, RZ ;  /* 0x000000171c1c7819 */ /* 0x000fe200000006ff */
[----:B------:R-:W2:Y:S01]  /*3d20*/  MUFU.EX2 R26, R89 ;  /* 0x00000059001a7308 */ /* 0x000ea20000000800 */
[----:B-1----:R-:W-:Y:S01]  /*3d30*/  FADD R37, R41, -12583039 ;  /* 0xcb40007f29257421 */ /* 0x002fe20000000000 */
[----:B------:R-:W-:Y:S01]  /*3d40*/  FFMA R31, -R82, 1.925963033500011079e-08, R31 ;  /* 0x32a57060521f7823 */ /* 0x000fe2000000011f */
[----:B------:R-:W-:Y:S01]  /*3d50*/  LOP3.LUT R3, R3, 0x7f800000, RZ, 0xc0, !PT ;  /* 0x7f80000003037812 */ /* 0x000fe200078ec0ff */
[----:B------:R-:W-:-:S02]  /*3d60*/  IMAD.SHL.U32 R25, R25, 0x800000, RZ ;  /* 0x0080000019197824 */ /* 0x000fc400078e00ff */
[C---:B------:R-:W-:Y:S01]  /*3d70*/  FFMA R37, -R8.reuse, 1.4426950216293334961, -R37 ;  /* 0x3fb8aa3b08257823 */ /* 0x040fe20000000925 */
[----:B------:R-:W-:Y:S01]  /*3d80*/  IMAD.SHL.U32 R27, R27, 0x800000, RZ ;  /* 0x008000001b1b7824 */ /* 0x000fe200078e00ff */
[----:B------:R-:W-:Y:S01]  /*3d90*/  ISETP.GT.U32.AND P2, PT, R3, 0x1ffffff, PT ;  /* 0x01ffffff0300780c */ /* 0x000fe20003f44070 */
[----:B------:R-:W1:Y:S01]  /*3da0*/  MUFU.EX2 R92, R92 ;  /* 0x0000005c005c7308 */ /* 0x000e620000000800 */
[----:B------:R-:W-:Y:S01]  /*3db0*/  FFMA R37, -R8, 1.925963033500011079e-08, R37 ;  /* 0x32a5706008257823 */ /* 0x000fe20000000125 */
[----:B------:R-:W-:Y:S01]  /*3dc0*/  IMAD.SHL.U32 R29, R29, 0x800000, RZ ;  /* 0x008000001d1d7824 */ /* 0x000fe200078e00ff */
[----:B------:R-:W-:Y:S01]  /*3dd0*/  SHF.L.U32 R32, R32, 0x17, RZ ;  /* 0x0000001720207819 */ /* 0x000fe200000006ff */
[----:B------:R-:W-:Y:S01]  /*3de0*/  IMAD.SHL.U32 R33, R33, 0x800000, RZ ;  /* 0x0080000021217824 */ /* 0x000fe200078e00ff */
[----:B------:R-:W-:Y:S01]  /*3df0*/  SHF.L.U32 R10, R10, 0x17, RZ ;  /* 0x000000170a0a7819 */ /* 0x000fe200000006ff */
[----:B------:R-:W-:Y:S01]  /*3e00*/  IMAD.SHL.U32 R15, R15, 0x800000, RZ ;  /* 0x008000000f0f7824 */ /* 0x000fe200078e00ff */
[----:B------:R-:W-:Y:S01]  /*3e10*/  SHF.L.U32 R42, R42, 0x17, RZ ;  /* 0x000000172a2a7819 */ /* 0x000fe200000006ff */
[----:B------:R-:W3:Y:S01]  /*3e20*/  MUFU.EX2 R87, R87 ;  /* 0x0000005700577308 */ /* 0x000ee20000000800 */
[----:B------:R-:W-:Y:S01]  /*3e30*/  IMAD.SHL.U32 R35, R35, 0x800000, RZ ;  /* 0x0080000023237824 */ /* 0x000fe200078e00ff */
[----:B------:R-:W-:Y:S01]  /*3e40*/  BSSY B1, `(.L_x_55) ;  /* 0x0000021000017945 */ /* 0x000fe20003800000 */
[----:B------:R-:W-:-:S02]  /*3e50*/  IMAD.SHL.U32 R36, R36, 0x800000, RZ ;  /* 0x0080000024247824 */ /* 0x000fc400078e00ff */
[----:B--2---:R-:W-:Y:S01]  /*3e60*/  FFMA R25, R25, R26, 1 ;  /* 0x3f80000019197423 */ /* 0x004fe2000000001a */
[----:B------:R-:W-:Y:S02]  /*3e70*/  IMAD.SHL.U32 R40, R40, 0x800000, RZ ;  /* 0x0080000028287824 */ /* 0x000fe400078e00ff */
[----:B------:R-:W-:Y:S01]  /*3e80*/  FFMA R30, R29, R30, 1 ;  /* 0x3f8000001d1e7423 */ /* 0x000fe2000000001e */
[----:B------:R-:W-:Y:S01]  /*3e90*/  IMAD.SHL.U32 R41, R41, 0x800000, RZ ;  /* 0x0080000029297824 */ /* 0x000fe200078e00ff */
[----:B------:R-:W2:Y:S01]  /*3ea0*/  MUFU.EX2 R14, R14 ;  /* 0x0000000e000e7308 */ /* 0x000ea20000000800 */
[----:B-1----:R-:W-:Y:S01]  /*3eb0*/  FFMA R92, R27, R92, 1 ;  /* 0x3f8000001b5c7423 */ /* 0x002fe2000000005c */
[----:B------:R-:W-:Y:S01]  /*3ec0*/  FFMA R26, R32, R13, 1 ;  /* 0x3f800000201a7423 */ /* 0x000fe2000000000d */
[----:B------:R-:W-:-:S05]  /*3ed0*/  FFMA R35, R35, R0, 1 ;  /* 0x3f80000023237423 */ /* 0x000fca0000000000 */
[----:B------:R-:W1:Y:S01]  /*3ee0*/  MUFU.EX2 R39, R39 ;  /* 0x0000002700277308 */ /* 0x000e620000000800 */
[----:B---3--:R-:W-:Y:S01]  /*3ef0*/  FFMA R87, R28, R87, 1 ;  /* 0x3f8000001c577423 */ /* 0x008fe20000000057 */
[----:B------:R-:W-:-:S06]  /*3f00*/  FFMA R28, R15, R34, 1 ;  /* 0x3f8000000f1c7423 */ /* 0x000fcc0000000022 */
[----:B------:R-:W3:Y:S01]  /*3f10*/  MUFU.EX2 R9, R38 ;  /* 0x0000002600097308 */ /* 0x000ee20000000800 */
[----:B--2---:R-:W-:-:S07]  /*3f20*/  FFMA R27, R33, R14, 1 ;  /* 0x3f800000211b7423 */ /* 0x004fce000000000e */
[----:B------:R-:W2:Y:S01]  /*3f30*/  MUFU.EX2 R31, R31 ;  /* 0x0000001f001f7308 */ /* 0x000ea20000000800 */
[----:B-1----:R-:W-:-:S07]  /*3f40*/  FFMA R36, R36, R39, 1 ;  /* 0x3f80000024247423 */ /* 0x002fce0000000027 */
[----:B------:R-:W1:Y:S01]  /*3f50*/  MUFU.EX2 R8, R37 ;  /* 0x0000002500087308 */ /* 0x000e620000000800 */
[----:B---3--:R-:W-:-:S07]  /*3f60*/  FFMA R29, R10, R9, 1 ;  /* 0x3f8000000a1d7423 */ /* 0x008fce0000000009 */
[----:B------:R-:W3:Y:S01]  /*3f70*/  MUFU.EX2 R43, R43 ;  /* 0x0000002b002b7308 */ /* 0x000ee20000000800 */
[----:B--2---:R-:W-:Y:S01]  /*3f80*/  FFMA R40, R40, R31, 1 ;  /* 0x3f80000028287423 */ /* 0x004fe2000000001f */
[----:B-1----:R-:W-:Y:S01]  /*3f90*/  FFMA R41, R41, R8, 1 ;  /* 0x3f80000029297423 */ /* 0x002fe20000000008 */
[----:B---3--:R-:W-:Y:S01]  /*3fa0*/  FFMA R42, R42, R43, 1 ;  /* 0x3f8000002a2a7423 */ /* 0x008fe2000000002b */
[----:B------:R-:W-:Y:S06]  /*3fb0*/  @P2 BRA `(.L_x_56) ;  /* 0x0000000000142947 */ /* 0x000fec0003800000 */
[----:B------:R-:W-:Y:S01]  /*3fc0*/  IMAD.MOV.U32 R3, RZ, RZ, R11 ;  /* 0x000000ffff037224 */ /* 0x000fe200078e000b */
[----:B------:R-:W-:-:S07]  /*3fd0*/  MOV R34, 0x3ff0 ;  /* 0x00003ff000227802 */ /* 0x000fce0000000f00 */
[----:B------:R-:W-:Y:S05]  /*3fe0*/  CALL.REL.NOINC `($__internal_0_$__cuda_sm20_rcp_rn_f32_slowpath) ;  /* 0x0000006c003c7944 */ /* 0x000fea0003c00000 */
[----:B------:R-:W-:Y:S01]  /*3ff0*/  IMAD.MOV.U32 R8, RZ, RZ, R0 ;  /* 0x000000ffff087224 */ /* 0x000fe200078e0000 */
[----:B------:R-:W-:Y:S06]  /*4000*/  BRA `(.L_x_57) ;  /* 0x0000000000107947 */ /* 0x000fec0003800000 */
.L_x_56:
[----:B------:R-:W1:Y:S02]  /*4010*/  MUFU.RCP R8, R11 ;  /* 0x0000000b00087308 */ /* 0x000e640000001000 */
[----:B-1----:R-:W-:-:S04]  /*4020*/  FFMA R0, R11, R8, -1 ;  /* 0xbf8000000b007423 */ /* 0x002fc80000000008 */
[----:B------:R-:W-:-:S04]  /*4030*/  FADD.FTZ R3, -R0, -RZ ;  /* 0x800000ff00037221 */ /* 0x000fc80000010100 */
[----:B------:R-:W-:-:S07]  /*4040*/  FFMA R8, R8, R3, R8 ;  /* 0x0000000308087223 */ /* 0x000fce0000000008 */
.L_x_57:
[----:B------:R-:W-:Y:S05]  /*4050*/  BSYNC B1 ;  /* 0x0000000000017941 */ /* 0x000fea0003800000 */
.L_x_55:
[----:B------:R-:W-:Y:S01]  /*4060*/  IADD3 R0, R24, 0x1800000, RZ ;  /* 0x0180000018007810 */ /* 0x000fe20007ffe0ff */
[----:B------:R-:W-:Y:S03]  /*4070*/  BSSY B1, `(.L_x_58) ;  /* 0x000000d000017945 */ /* 0x000fe60003800000 */
[----:B------:R-:W-:-:S04]  /*4080*/  LOP3.LUT R0, R0, 0x7f800000, RZ, 0xc0, !PT ;  /* 0x7f80000000007812 */ /* 0x000fc800078ec0ff */
[----:B------:R-:W-:-:S13]  /*4090*/  ISETP.GT.U32.AND P2, PT, R0, 0x1ffffff, PT ;  /* 0x01ffffff0000780c */ /* 0x000fda0003f44070 */
[----:B------:R-:W-:Y:S05]  /*40a0*/  @P2 BRA `(.L_x_59) ;  /* 0x0000000000142947 */ /* 0x000fea0003800000 */
[----:B------:R-:W-:Y:S01]  /*40b0*/  IMAD.MOV.U32 R3, RZ, RZ, R24 ;  /* 0x000000ffff037224 */ /* 0x000fe200078e0018 */
[----:B------:R-:W-:-:S07]  /*40c0*/  MOV R34, 0x40e0 ;  /* 0x000040e000227802 */ /* 0x000fce0000000f00 */
[----:B------:R-:W-:Y:S05]  /*40d0*/  CALL.REL.NOINC `($__internal_0_$__cuda_sm20_rcp_rn_f32_slowpath) ;  /* 0x0000006c00007944 */ /* 0x000fea0003c00000 */
[----:B------:R-:W-:Y:S01]  /*40e0*/  IMAD.MOV.U32 R9, RZ, RZ, R0 ;  /* 0x000000ffff097224 */ /* 0x000fe200078e0000 */
[----:B------:R-:W-:Y:S06]  /*40f0*/  BRA `(.L_x_60) ;  /* 0x0000000000107947 */ /* 0x000fec0003800000 */
.L_x_59:
[----:B------:R-:W1:Y:S02]  /*4100*/  MUFU.RCP R9, R24 ;  /* 0x0000001800097308 */ /* 0x000e640000001000 */
[----:B-1----:R-:W-:-:S04]  /*4110*/  FFMA R0, R24, R9, -1 ;  /* 0xbf80000018007423 */ /* 0x002fc80000000009 */
[----:B------:R-:W-:-:S04]  /*4120*/  FADD.FTZ R0, -R0, -RZ ;  /* 0x800000ff00007221 */ /* 0x000fc80000010100 */
[----:B------:R-:W-:-:S07]  /*4130*/  FFMA R9, R9, R0, R9 ;  /* 0x0000000009097223 */ /* 0x000fce0000000009 */
.L_x_60:
[----:B------:R-:W-:Y:S05]  /*4140*/  BSYNC B1 ;  /* 0x0000000000017941 */ /* 0x000fea0003800000 */
.L_x_58:
        /* <DEDUP_REMOVED lines=10> */
.L_x_62:
[----:B------:R-:W1:Y:S02]  /*41f0*/  MUFU.RCP R12, R25 ;  /* 0x00000019000c7308 */ /* 0x000e640000001000 */
[----:B-1----:R-:W-:-:S04]  /*4200*/  FFMA R0, R25, R12, -1 ;  /* 0xbf80000019007423 */ /* 0x002fc8000000000c */
[----:B------:R-:W-:-:S04]  /*4210*/  FADD.FTZ R3, -R0, -RZ ;  /* 0x800000ff00037221 */ /* 0x000fc80000010100 */
[----:B------:R-:W-:-:S07]  /*4220*/  FFMA R12, R12, R3, R12 ;  /* 0x000000030c0c7223 */ /* 0x000fce000000000c */
.L_x_63:
[----:B------:R-:W-:Y:S05]  /*4230*/  BSYNC B1 ;  /* 0x0000000000017941 */ /* 0x000fea0003800000 */
.L_x_61:
        /* <DEDUP_REMOVED lines=10> */
.L_x_65:
[----:B------:R-:W1:Y:S02]  /*42e0*/  MUFU.RCP R13, R92 ;  /* 0x0000005c000d7308 */ /* 0x000e640000001000 */
[----:B-1----:R-:W-:-:S04]  /*42f0*/  FFMA R0, R92, R13, -1 ;  /* 0xbf8000005c007423 */ /* 0x002fc8000000000d */
[----:B------:R-:W-:-:S04]  /*4300*/  FADD.FTZ R0, -R0, -RZ ;  /* 0x800000ff00007221 */ /* 0x000fc80000010100 */
[----:B------:R-:W-:-:S07]  /*4310*/  FFMA R13, R13, R0, R13 ;  /* 0x000000000d0d7223 */ /* 0x000fce000000000d */
.L_x_66:
[----:B------:R-:W-:Y:S05]  /*4320*/  BSYNC B1 ;  /* 0x0000000000017941 */ /* 0x000fea0003800000 */
.L_x_64:
        /* <DEDUP_REMOVED lines=10> */
.L_x_68:
[----:B------:R-:W1:Y:S02]  /*43d0*/  MUFU.RCP R14, R87 ;  /* 0x00000057000e7308 */ /* 0x000e640000001000 */
[----:B-1----:R-:W-:-:S04]  /*43e0*/  FFMA R0, R87, R14, -1 ;  /* 0xbf80000057007423 */ /* 0x002fc8000000000e */
[----:B------:R-:W-:-:S04]  /*43f0*/  FADD.FTZ R3, -R0, -RZ ;  /* 0x800000ff00037221 */ /* 0x000fc80000010100 */
[----:B------:R-:W-:-:S07]  /*4400*/  FFMA R14, R14, R3, R14 ;  /* 0x000000030e0e7223 */ /* 0x000fce000000000e */
.L_x_69:
[----:B------:R-:W-:Y:S05]  /*4410*/  BSYNC B1 ;  /* 0x0000000000017941 */ /* 0x000fea0003800000 */
.L_x_67:
        /* <DEDUP_REMOVED lines=10> */
.L_x_71:
[----:B------:R-:W1:Y:S02]  /*44c0*/  MUFU.RCP R15, R30 ;  /* 0x0000001e000f7308 */ /* 0x000e640000001000 */
[----:B-1----:R-:W-:-:S04]  /*44d0*/  FFMA R0, R30, R15, -1 ;  /* 0xbf8000001e007423 */ /* 0x002fc8000000000f */
[----:B------:R-:W-:-:S04]  /*44e0*/  FADD.FTZ R0, -R0, -RZ ;  /* 0x800000ff00007221 */ /* 0x000fc80000010100 */
[----:B------:R-:W-:-:S07]  /*44f0*/  FFMA R15, R15, R0, R15 ;  /* 0x000000000f0f7223 */ /* 0x000fce000000000f */
.L_x_72:
[----:B------:R-:W-:Y:S05]  /*4500*/  BSYNC B1 ;  /* 0x0000000000017941 */ /* 0x000fea0003800000 */
.L_x_70:
        /* <DEDUP_REMOVED lines=10> */
.L_x_74:
[----:B------:R-:W1:Y:S02]  /*45b0*/  MUFU.RCP R20, R21 ;  /* 0x0000001500147308 */ /* 0x000e640000001000 */
[----:B-1----:R-:W-:-:S04]  /*45c0*/  FFMA R0, R21, R20, -1 ;  /* 0xbf80000015007423 */ /* 0x002fc80000000014 */
[----:B------:R-:W-:-:S04]  /*45d0*/  FADD.FTZ R3, -R0, -RZ ;  /* 0x800000ff00037221 */ /* 0x000fc80000010100 */
[----:B------:R-:W-:-:S07]  /*45e0*/  FFMA R20, R20, R3, R20 ;  /* 0x0000000314147223 */ /* 0x000fce0000000014 */
.L_x_75:
[----:B------:R-:W-:Y:S05]  /*45f0*/  BSYNC B1 ;  /* 0x0000000000017941 */ /* 0x000fea0003800000 */
.L_x_73:
        /* <DEDUP_REMOVED lines=10> */
.L_x_77:
[----:B------:R-:W1:Y:S02]  /*46a0*/  MUFU.RCP R21, R26 ;  /* 0x0000001a00157308 */ /* 0x000e640000001000 */
[----:B-1----:R-:W-:-:S04]  /*46b0*/  FFMA R0, R26, R21, -1 ;  /* 0xbf8000001a007423 */ /* 0x002fc80000000015 */
[----:B------:R-:W-:-:S04]  /*46c0*/  FADD.FTZ R0, -R0, -RZ ;  /* 0x800000ff00007221 */ /* 0x000fc80000010100 */
[----:B------:R-:W-:-:S07]  /*46d0*/  FFMA R21, R21, R0, R21 ;  /* 0x0000000015157223 */ /* 0x000fce0000000015 */
.L_x_78:
[----:B------:R-:W-:Y:S05]  /*46e0*/  BSYNC B1 ;  /* 0x0000000000017941 */ /* 0x000fea0003800000 */
.L_x_76:
        /* <DEDUP_REMOVED lines=10> */
.L_x_80:
[----:B------:R-:W1:Y:S02]  /*4790*/  MUFU.RCP R24, R27 ;  /* 0x0000001b00187308 */ /* 0x000e640000001000 */
[----:B-1----:R-:W-:-:S04]  /*47a0*/  FFMA R0, R27, R24, -1 ;  /* 0xbf8000001b007423 */ /* 0x002fc80000000018 */
[----:B------:R-:W-:-:S04]  /*47b0*/  FADD.FTZ R3, -R0, -RZ ;  /* 0x800000ff00037221 */ /* 0x000fc80000010100 */
[----:B------:R-:W-:-:S07]  /*47c0*/  FFMA R24, R24, R3, R24 ;  /* 0x0000000318187223 */ /* 0x000fce0000000018 */
.L_x_81:
[----:B------:R-:W-:Y:S05]  /*47d0*/  BSYNC B1 ;  /* 0x0000000000017941 */ /* 0x000fea0003800000 */
.L_x_79:
        /* <DEDUP_REMOVED lines=10> */
.L_x_83:
[----:B------:R-:W1:Y:S02]  /*4880*/  MUFU.RCP R25, R28 ;  /* 0x0000001c00197308 */ /* 0x000e640000001000 */
[----:B-1----:R-:W-:-:S04]  /*4890*/  FFMA R0, R28, R25, -1 ;  /* 0xbf8000001c007423 */ /* 0x002fc80000000019 */
[----:B------:R-:W-:-:S04]  /*48a0*/  FADD.FTZ R0, -R0, -RZ ;  /* 0x800000ff00007221 */ /* 0x000fc80000010100 */
[----:B------:R-:W-:-:S07]  /*48b0*/  FFMA R25, R25, R0, R25 ;  /* 0x0000000019197223 */ /* 0x000fce0000000019 */
.L_x_84:
[----:B------:R-:W-:Y:S05]  /*48c0*/  BSYNC B1 ;  /* 0x0000000000017941 */ /* 0x000fea0003800000 */
.L_x_82:
        /* <DEDUP_REMOVED lines=10> */
.L_x_86:
[----:B------:R-:W1:Y:S02]  /*4970*/  MUFU.RCP R26, R35 ;  /* 0x00000023001a7308 */ /* 0x000e640000001000 */
[----:B-1----:R-:W-:-:S04]  /*4980*/  FFMA R0, R35, R26, -1 ;  /* 0xbf80000023007423 */ /* 0x002fc8000000001a */
[----:B------:R-:W-:-:S04]  /*4990*/  FADD.FTZ R3, -R0, -RZ ;  /* 0x800000ff00037221 */ /* 0x000fc80000010100 */
[----:B------:R-:W-:-:S07]  /*49a0*/  FFMA R26, R26, R3, R26 ;  /* 0x000000031a1a7223 */ /* 0x000fce000000001a */
.L_x_87:
[----:B------:R-:W-:Y:S05]  /*49b0*/  BSYNC B1 ;  /* 0x0000000000017941 */ /* 0x000fea0003800000 */
.L_x_85:
        /* <DEDUP_REMOVED lines=10> */
.L_x_89:
[----:B------:R-:W1:Y:S02]  /*4a60*/  MUFU.RCP R27, R36 ;  /* 0x00000024001b7308 */ /* 0x000e640000001000 */
[----:B-1----:R-:W-:-:S04]  /*4a70*/  FFMA R0, R36, R27, -1 ;  /* 0xbf80000024007423 */ /* 0x002fc8000000001b */
[----:B------:R-:W-:-:S04]  /*4a80*/  FADD.FTZ R0, -R0, -RZ ;  /* 0x800000ff00007221 */ /* 0x000fc80000010100 */
[----:B------:R-:W-:-:S07]  /*4a90*/  FFMA R27, R27, R0, R27 ;  /* 0x000000001b1b7223 */ /* 0x000fce000000001b */
.L_x_90:
[----:B------:R-:W-:Y:S05]  /*4aa0*/  BSYNC B1 ;  /* 0x0000000000017941 */ /* 0x000fea0003800000 */
.L_x_88:
        /* <DEDUP_REMOVED lines=10> */
.L_x_92:
[----:B------:R-:W1:Y:S02]  /*4b50*/  MUFU.RCP R28, R29 ;  /* 0x0000001d001c7308 */ /* 0x000e640000001000 */
[----:B-1----:R-:W-:-:S04]  /*4b60*/  FFMA R0, R29, R28, -1 ;  /* 0xbf8000001d007423 */ /* 0x002fc8000000001c */
[----:B------:R-:W-:-:S04]  /*4b70*/  FADD.FTZ R3, -R0, -RZ ;  /* 0x800000ff00037221 */ /* 0x000fc80000010100 */
[----:B------:R-:W-:-:S07]  /*4b80*/  FFMA R28, R28, R3, R28 ;  /* 0x000000031c1c7223 */ /* 0x000fce000000001c */
.L_x_93:
[----:B------:R-:W-:Y:S05]  /*4b90*/  BSYNC B1 ;  /* 0x0000000000017941 */ /* 0x000fea0003800000 */
.L_x_91:
        /* <DEDUP_REMOVED lines=10> */
.L_x_95:
[----:B------:R-:W1:Y:S02]  /*4c40*/  MUFU.RCP R29, R40 ;  /* 0x00000028001d7308 */ /* 0x000e640000001000 */
[----:B-1----:R-:W-:-:S04]  /*4c50*/  FFMA R0, R40, R29, -1 ;  /* 0xbf80000028007423 */ /* 0x002fc8000000001d */
[----:B------:R-:W-:-:S04]  /*4c60*/  FADD.FTZ R0, -R0, -RZ ;  /* 0x800000ff00007221 */ /* 0x000fc80000010100 */
[----:B------:R-:W-:-:S07]  /*4c70*/  FFMA R29, R29, R0, R29 ;  /* 0x000000001d1d7223 */ /* 0x000fce000000001d */
.L_x_96:
[----:B------:R-:W-:Y:S05]  /*4c80*/  BSYNC B1 ;  /* 0x0000000000017941 */ /* 0x000fea0003800000 */
.L_x_94:
        /* <DEDUP_REMOVED lines=10> */
.L_x_98:
[----:B------:R-:W1:Y:S02]  /*4d30*/  MUFU.RCP R30, R41 ;  /* 0x00000029001e7308 */ /* 0x000e640000001000 */
[----:B-1----:R-:W-:-:S04]  /*4d40*/  FFMA R0, R41, R30, -1 ;  /* 0xbf80000029007423 */ /* 0x002fc8000000001e */
[----:B------:R-:W-:-:S04]  /*4d50*/  FADD.FTZ R3, -R0, -RZ ;  /* 0x800000ff00037221 */ /* 0x000fc80000010100 */
[----:B------:R-:W-:-:S07]  /*4d60*/  FFMA R30, R30, R3, R30 ;  /* 0x000000031e1e7223 */ /* 0x000fce000000001e */
.L_x_99:
[----:B------:R-:W-:Y:S05]  /*4d70*/  BSYNC B1 ;  /* 0x0000000000017941 */ /* 0x000fea0003800000 */
.L_x_97:
        /* <DEDUP_REMOVED lines=10> */
.L_x_101:
[----:B------:R-:W1:Y:S02]  /*4e20*/  MUFU.RCP R3, R42 ;  /* 0x0000002a00037308 */ /* 0x000e640000001000 */
[----:B-1----:R-:W-:-:S04]  /*4e30*/  FFMA R0, R42, R3, -1 ;  /* 0xbf8000002a007423 */ /* 0x002fc80000000003 */
[----:B------:R-:W-:-:S04]  /*4e40*/  FADD.FTZ R0, -R0, -RZ ;  /* 0x800000ff00007221 */ /* 0x000fc80000010100 */
[----:B------:R-:W-:-:S07]  /*4e50*/  FFMA R3, R3, R0, R3 ;  /* 0x0000000003037223 */ /* 0x000fce0000000003 */
.L_x_102:
[----:B------:R-:W-:Y:S05]  /*4e60*/  BSYNC B1 ;  /* 0x0000000000017941 */ /* 0x000fea0003800000 */
.L_x_100:
[----:B------:R-:W-:Y:S02]  /*4e70*/  SHF.R.U32.HI R10, RZ, 0x4, R18 ;  /* 0x00000004ff0a7819 */ /* 0x000fe40000011612 */
[----:B------:R-:W-:Y:S02]  /*4e80*/  F2FP.SATFINITE.E4M3.F32.PACK_AB_MERGE_C R0, R9, R8, RZ ;  /* 0x000000080900723e */ /* 0x000fe400048070ff */
[----:B------:R-:W-:Y:S02]  /*4e90*/  F2FP.SATFINITE.E4M3.F32.PACK_AB_MERGE_C R9, R3, R30, RZ ;  /* 0x0000001e0309723e */ /* 0x000fe400048070ff */
[----:B------:R-:W-:Y:S02]  /*4ea0*/  F2FP.SATFINITE.E4M3.F32.PACK_AB_MERGE_C R12, R13, R12, RZ ;  /* 0x0000000c0d0c723e */ /* 0x000fe400048070ff */
[----:B------:R-:W-:Y:S02]  /*4eb0*/  F2FP.SATFINITE.E4M3.F32.PACK_AB_MERGE_C R14, R15, R14, RZ ;  /* 0x0000000e0f0e723e */ /* 0x000fe400048070ff */
[----:B------:R-:W-:-:S02]  /*4ec0*/  LOP3.LUT P2, RZ, R10, 0x1, RZ, 0xc0, !PT ;  /* 0x000000010aff7812 */ /* 0x000fc4000784c0ff */
[----:B------:R-:W-:Y:S02]  /*4ed0*/  F2FP.SATFINITE.E4M3.F32.PACK_AB_MERGE_C R20, R21, R20, RZ ;  /* 0x000000141514723e */ /* 0x000fe400048070ff */
[----:B------:R-:W-:Y:S02]  /*4ee0*/  F2FP.SATFINITE.E4M3.F32.PACK_AB_MERGE_C R25, R25, R24, RZ ;  /* 0x000000181919723e */ /* 0x000fe400048070ff */
[----:B------:R-:W-:Y:S02]  /*4ef0*/  F2FP.SATFINITE.E4M3.F32.PACK_AB_MERGE_C R27, R27, R26, RZ ;  /* 0x0000001a1b1b723e */ /* 0x000fe400048070ff */
[----:B------:R-:W-:Y:S02]  /*4f00*/  F2FP.SATFINITE.E4M3.F32.PACK_AB_MERGE_C R29, R29, R28, RZ ;  /* 0x0000001c1d1d723e */ /* 0x000fe400048070ff */
[----:B------:R-:W-:Y:S01]  /*4f10*/  MOV R3, 0x10 ;  /* 0x0000001000037802 */ /* 0x000fe20000000f00 */
[----:B------:R-:W-:Y:S06]  /*4f20*/  @P5 BRA `(.L_x_103) ;  /* 0x0000000000045947 */ /* 0x000fec0003800000 */
[----:B------:R-:W-:-:S04]  /*4f30*/  DEPBAR.LE SB0, 0x1 ;  /* 0x000080400000791a */ /* 0x000fc80000000000 */
.L_x_103:
[----:B------:R-:W-:Y:S05]  /*4f40*/  WARPSYNC.ALL ;  /* 0x0000000000007948 */ /* 0x000fea0003800000 */
[----:B------:R-:W-:Y:S01]  /*4f50*/  BAR.SYNC.DEFER_BLOCKING 0x1, 0x100 ;  /* 0x0044000000007b1d */ /* 0x000fe20000010000 */
[----:B------:R-:W-:-:S05]  /*4f60*/  SEL R3, R3, 0xfffffff0, !P2 ;  /* 0xfffffff003037807 */ /* 0x000fca0005000000 */
[----:B------:R-:W-:Y:S01]  /*4f70*/  IMAD.IADD R8, R60, 0x1, R3 ;  /* 0x000000013c087824 */ /* 0x000fe200078e0203 */
[----:B------:R-:W-:Y:S01]  /*4f80*/  BSSY B0, `(.L_x_104) ;  /* 0x0000016000007945 */ /* 0x000fe20003800000 */
[----:B------:R1:W-:Y:S04]  /*4f90*/  STS.U16 [R57+UR49+0x2200], R0 ;  /* 0x0022000039007988 */ /* 0x0003e80008000431 */
[----:B------:R1:W-:Y:S04]  /*4fa0*/  STS.U16 [R57+UR49+0x2300], R12 ;  /* 0x0023000c39007988 */ /* 0x0003e80008000431 */
[----:B------:R1:W-:Y:S04]  /*4fb0*/  STS.U16 [R57+UR49+0x2208], R14 ;  /* 0x0022080e39007988 */ /* 0x0003e80008000431 */
[----:B------:R1:W-:Y:S04]  /*4fc0*/  STS.U16 [R57+UR49+0x2308], R20 ;  /* 0x0023081439007988 */ /* 0x0003e80008000431 */
[----:B------:R1:W-:Y:S04]  /*4fd0*/  STS.U16 [R8+0x2200], R25 ;  /* 0x0022001908007388 */ /* 0x0003e80000000400 */
[----:B------:R1:W-:Y:S04]  /*4fe0*/  STS.U16 [R8+0x2300], R27 ;  /* 0x0023001b08007388 */ /* 0x0003e80000000400 */
[----:B------:R1:W-:Y:S04]  /*4ff0*/  STS.U16 [R8+0x2208], R29 ;  /* 0x0022081d08007388 */ /* 0x0003e80000000400 */
[----:B------:R1:W-:Y:S01]  /*5000*/  STS.U16 [R8+0x2308], R9 ;  /* 0x0023080908007388 */ /* 0x0003e20000000400 */
[----:B------:R-:W-:Y:S01]  /*5010*/  @!PT LDS RZ, [RZ] ;  /* 0x00000000fffff984 */ /* 0x000fe20000000800 */
[----:B------:R-:W-:Y:S01]  /*5020*/  @!PT LDS RZ, [RZ] ;  /* 0x00000000fffff984 */ /* 0x000fe20000000800 */
[----:B------:R-:W-:Y:S01]  /*5030*/  @!PT LDS RZ, [RZ] ;  /* 0x00000000fffff984 */ /* 0x000fe20000000800 */
[----:B------:R-:W-:Y:S01]  /*5040*/  @!PT LDS RZ, [RZ] ;  /* 0x00000000fffff984 */ /* 0x000fe20000000800 */
[----:B------:R2:W-:Y:S06]  /*5050*/  MEMBAR.ALL.CTA ;  /* 0x0000000000007992 */ /* 0x0005ec0000008000 */
[----:B--2---:R-:W2:Y:S02]  /*5060*/  FENCE.VIEW.ASYNC.S ;  /* 0x00000000000073c6 */ /* 0x004ea40000000000 */
[----:B--2---:R-:W-:Y:S06]  /*5070*/  BAR.SYNC.DEFER_BLOCKING 0x1, 0x100 ;  /* 0x0044000000007b1d */ /* 0x004fec0000010000 */
[----:B-1----:R-:W-:Y:S05]  /*5080*/  @P5 BRA `(.L_x_105) ;  /* 0x0000000000145947 */ /* 0x002fea0003800000 */
[----:B------:R-:W-:Y:S02]  /*5090*/  UIADD3 UR4, UP0, UR40, 0x4f0, URZ ;  /* 0x000004f028047890 */ /* 0x000fe4000ff1e03f */
[----:B------:R-:W-:Y:S02]  /*50a0*/  UIADD3 UR44, UR49, 0x2200, URZ ;  /* 0x00002200312c7890 */ /* 0x000fe4000fffe03f */
[----:B------:R-:W-:-:S09]  /*50b0*/  UIADD3.X UR5, URZ, UR41, URZ, UP0, !UPT ;  /* 0x000000293f057290 */ /* 0x000fd200087fe43f */
[----:B------:R1:W-:Y:S02]  /*50c0*/  UTMASTG.3D [UR44], [UR4] ;  /* 0x0000002c040073b5 */ /* 0x0003e40008010000 */
[----:B-1----:R0:W-:Y:S02]  /*50d0*/  UTMACMDFLUSH ;  /* 0x00000000000079b7 */ /* 0x0021e40000000000 */
.L_x_105:
[----:B------:R-:W-:Y:S05]  /*50e0*/  BSYNC B0 ;  /* 0x0000000000007941 */ /* 0x000fea0003800000 */
.L_x_104:
[----:B------:R-:W-:Y:S04]  /*50f0*/  BSSY B0, `(.L_x_106) ;  /* 0x000002e000007945 */ /* 0x000fe80003800000 */
[----:B------:R-:W-:Y:S05]  /*5100*/  @P0 BRA `(.L_x_107) ;  /* 0x0000000000b00947 */ /* 0x000fea0003800000 */
[----:B------:R-:W-:-:S13]  /*5110*/  ISETP.NE.AND P2, PT, R58, 0x3, PT ;  /* 0x000000033a00780c */ /* 0x000fda0003f45270 */
[----:B------:R-:W-:Y:S05]  /*5120*/  @!P2 BRA `(.L_x_108) ;  /* 0x000000000004a947 */ /* 0x000fea0003800000 */
[----:B------:R-:W-:Y:S01]  /*5130*/  BPT.TRAP 0x1 ;  /* 0x000000040000795c */ /* 0x000fe20000300000 */
.L_x_108:
[----:B------:R-:W-:Y:S01]  /*5140*/  LEA R12, R62, UR49, 0x3 ;  /* 0x000000313e0c7c11 */ /* 0x000fe2000f8e18ff */
[----:B------:R-:W-:Y:S01]  /*5150*/  BSSY B1, `(.L_x_109) ;  /* 0x0000004000017945 */ /* 0x000fe20003800000 */
[----:B------:R-:W-:-:S04]  /*5160*/  SHF.L.U32 R9, R59, 0x1f, RZ ;  /* 0x0000001f3b097819 */ /* 0x000fc800000006ff */
[----:B------:R-:W1:Y:S02]  /*5170*/  SYNCS.PHASECHK.TRANS64.TRYWAIT P0, [R12+URZ+0x110], R9 ;  /* 0x000110090c0075a7 */ /* 0x000e64000800017f */
[----:B-1----:R-:W-:Y:S05]  /*5180*/  @!P0 BRA `(.L_x_110) ;  /* 0x0000005000d08947 */ /* 0x002fea0003800000 */
.L_x_239:
[----:B------:R-:W-:Y:S05]  /*5190*/  BSYNC B1 ;  /* 0x0000000000017941 */ /* 0x000fea0003800000 */
.L_x_109:
[----:B------:R-:W-:Y:S04]  /*51a0*/  BSSY B1, `(.L_x_111) ;  /* 0x0000011000017945 */ /* 0x000fe80003800000 */
[----:B------:R-:W-:Y:S05]  /*51b0*/  @P1 BRA `(.L_x_112) ;  /* 0x00000000003c1947 */ /* 0x000fea0003800000 */
[----:B------:R-:W-:-:S05]  /*51c0*/  IMAD R13, R62, 0x1000, R57 ;  /* 0x000010003e0d7824 */ /* 0x000fca00078e0239 */
[----:B------:R-:W-:Y:S01]  /*51d0*/  IADD3 R0, R13, UR49, RZ ;  /* 0x000000310d007c10 */ /* 0x000fe2000fffe0ff */
[----:B------:R-:W-:Y:S04]  /*51e0*/  LDS.U16 R4, [R13+UR49+0x300] ;  /* 0x000300310d047984 */ /* 0x000fe80008000400 */
[----:B------:R-:W-:Y:S01]  /*51f0*/  IMAD.IADD R11, R0, 0x1, R3 ;  /* 0x00000001000b7824 */ /* 0x000fe200078e0203 */
[----:B------:R-:W-:Y:S04]  /*5200*/  LDS.U16 R5, [R13+UR49+0x308] ;  /* 0x000308310d057984 */ /* 0x000fe80008000400 */
[----:B------:R-:W-:Y:S04]  /*5210*/  LDS.U16 R6, [R11+0x300] ;  /* 0x000300000b067984 */ /* 0x000fe80000000400 */
[----:B------:R-:W2:Y:S04]  /*5220*/  LDS.U16 R7, [R11+0x200] ;  /* 0x000200000b077984 */ /* 0x000ea80000000400 */
[----:B------:R-:W3:Y:S04]  /*5230*/  LDS.U16 R3, [R13+UR49+0x200] ;  /* 0x000200310d037984 */ /* 0x000ee80008000400 */
[----:B------:R-:W4:Y:S04]  /*5240*/  LDS.U16 R0, [R13+UR49+0x208] ;  /* 0x000208310d007984 */ /* 0x000f280008000400 */
[----:B-1----:R-:W-:Y:S04]  /*5250*/  LDS.U16 R9, [R11+0x308] ;  /* 0x000308000b097984 */ /* 0x002fe80000000400 */
[----:B------:R-:W1:Y:S01]  /*5260*/  LDS.U16 R10, [R11+0x208] ;  /* 0x000208000b0a7984 */ /* 0x000e620000000400 */
[----:B--2---:R-:W-:-:S02]  /*5270*/  PRMT R6, R7, 0x5410, R6 ;  /* 0x0000541007067816 */ /* 0x004fc40000000006 */
[----:B---3--:R-:W-:Y:S02]  /*5280*/  PRMT R4, R3, 0x5410, R4 ;  /* 0x0000541003047816 */ /* 0x008fe40000000004 */
[----:B----4-:R-:W-:Y:S02]  /*5290*/  PRMT R5, R0, 0x5410, R5 ;  /* 0x0000541000057816 */ /* 0x010fe40000000005 */
[----:B-1----:R-:W-:-:S07]  /*52a0*/  PRMT R7, R10, 0x5410, R9 ;  /* 0x000054100a077816 */ /* 0x002fce0000000009 */
.L_x_112:
[----:B------:R-:W-:Y:S05]  /*52b0*/  BSYNC B1 ;  /* 0x0000000000017941 */ /* 0x000fea0003800000 */
.L_x_111:
        /* <DEDUP_REMOVED lines=8> */
.L_x_113:
[----:B------:R-:W3:Y:S01]  /*5340*/  S2R R3, SR_CgaCtaId ;  /* 0x0000000000037919 */ /* 0x000ee20000008800 */
[----:B------:R-:W-:Y:S01]  /*5350*/  VIADD R0, R12, 0x120 ;  /* 0x000001200c007836 */ /* 0x000fe20000000000 */
[----:B------:R-:W-:-:S04]  /*5360*/  IADD3 R62, R62, 0x1, RZ ;  /* 0x000000013e3e7810 */ /* 0x000fc80007ffe0ff */
[----:B------:R-:W-:-:S04]  /*5370*/  ISETP.NE.AND P0, PT, R62, 0x2, PT ;  /* 0x000000023e00780c */ /* 0x000fc80003f05270 */
[----:B------:R-:W-:Y:S02]  /*5380*/  SEL R62, R62, RZ, P0 ;  /* 0x000000ff3e3e7207 */ /* 0x000fe40000000000 */
[----:B---3--:R-:W-:-:S04]  /*5390*/  PRMT R0, R3, 0x654, R0 ;  /* 0x0000065403007816 */ /* 0x008fc80000000000 */
[----:B--2---:R2:W-:Y:S02]  /*53a0*/  SYNCS.ARRIVE.TRANS64.RED.A1T0 RZ, [R0+URZ], RZ ;  /* 0x000000ff00ff79a7 */ /* 0x0045e4000810043f */
[----:B--2---:R-:W-:-:S04]  /*53b0*/  SEL R0, RZ, 0x1, P0 ;  /* 0x00000001ff007807 */ /* 0x004fc80000000000 */
[----:B------:R-:W-:-:S07]  /*53c0*/  LOP3.LUT R59, R59, R0, RZ, 0x3c, !PT ;  /* 0x000000003b3b7212 */ /* 0x000fce00078e3cff */
.L_x_107:
[----:B------:R-:W-:Y:S05]  /*53d0*/  BSYNC B0 ;  /* 0x0000000000007941 */ /* 0x000fea0003800000 */
.L_x_106:
[----:B------:R-:W-:Y:S01]  /*53e0*/  F2FP.F16.E4M3.UNPACK_B R0, R4 ;  /* 0x00000004ff00723e */ /* 0x000fe200020006ff */
[C---:B------:R-:W-:Y:S01]  /*53f0*/  FMUL R11, R56.reuse, R78 ;  /* 0x0000004e380b7220 */ /* 0x040fe20000400000 */
[----:B------:R-:W-:Y:S01]  /*5400*/  F2FP.F16.E4M3.UNPACK_B R4, R4.H1 ;  /* 0x00000004ff04723e */ /* 0x000fe200030006ff */
[C---:B-1----:R-:W-:Y:S01]  /*5410*/  FMUL R12, R56.reuse, R75 ;  /* 0x0000004b380c7220 */ /* 0x042fe20000400000 */
[----:B------:R-:W-:Y:S01]  /*5420*/  F2FP.F16.E4M3.UNPACK_B R3, R5 ;  /* 0x00000005ff03723e */ /* 0x000fe200020006ff */
[--C-:B------:R-:W-:Y:S02]  /*5430*/  HADD2.F32 R10, -RZ, R0.reuse.H0_H0 ;  /* 0x20000000ff0a7230 */ /* 0x100fe40000004100 */
[C---:B------:R-:W-:Y:S01]  /*5440*/  FMUL R14, R56.reuse, R73 ;  /* 0x00000049380e7220 */ /* 0x040fe20000400000 */
[----:B------:R-:W-:Y:S01]  /*5450*/  HADD2.F32 R0, -RZ, R0.H1_H1 ;  /* 0x30000000ff007230 */ /* 0x000fe20000004100 */
[----:B------:R-:W-:Y:S01]  /*5460*/  F2FP.F16.E4M3.UNPACK_B R5, R5.H1 ;  /* 0x00000005ff05723e */ /* 0x000fe200030006ff */
[----:B------:R-:W-:Y:S01]  /*5470*/  FMUL R71, R56, R71 ;  /* 0x0000004738477220 */ /* 0x000fe20000400000 */
[----:B------:R-:W-:Y:S01]  /*5480*/  FFMA R9, R23, R10, R12 ;  /* 0x0000000a17097223 */ /* 0x000fe2000000000c */
[----:B------:R-:W-:-:S02]  /*5490*/  HADD2.F32 R10, -RZ, R3.H0_H0 ;  /* 0x20000003ff0a7230 */ /* 0x000fc40000004100 */
[C---:B------:R-:W-:Y:S01]  /*54a0*/  FFMA R11, R23.reuse, R0, R11 ;  /* 0x00000000170b7223 */ /* 0x040fe2000000000b */
[--C-:B------:R-:W-:Y:S02]  /*54b0*/  HADD2.F32 R0, -RZ, R4.reuse.H0_H0 ;  /* 0x20000004ff007230 */ /* 0x100fe40000004100 */
[C---:B------:R-:W-:Y:S01]  /*54c0*/  FMUL R15, R56.reuse, R74 ;  /* 0x0000004a380f7220 */ /* 0x040fe20000400000 */
[----:B------:R-:W-:Y:S02]  /*54d0*/  HADD2.F32 R4, -RZ, R4.H1_H1 ;  /* 0x30000004ff047230 */ /* 0x000fe40000004100 */
[C---:B------:R-:W-:Y:S01]  /*54e0*/  FMUL R20, R56.reuse, R69 ;  /* 0x0000004538147220 */ /* 0x040fe20000400000 */
[----:B------:R-:W-:Y:S02]  /*54f0*/  HADD2.F32 R12, -RZ, R3.H1_H1 ;  /* 0x30000003ff0c7230 */ /* 0x000fe40000004100 */
[----:B------:R-:W-:Y:S01]  /*5500*/  FMUL R3, R56, R76 ;  /* 0x0000004c38037220 */ /* 0x000fe20000400000 */
[----:B------:R-:W-:Y:S01]  /*5510*/  FFMA R14, R23, R0, R14 ;  /* 0x00000000170e7223 */ /* 0x000fe2000000000e */
[----:B------:R-:W-:-:S02]  /*5520*/  HADD2.F32 R0, -RZ, R5.H0_H0 ;  /* 0x20000005ff007230 */ /* 0x000fc40000004100 */
[C---:B------:R-:W-:Y:S01]  /*5530*/  FFMA R71, R23.reuse, R10, R71 ;  /* 0x0000000a17477223 */ /* 0x040fe20000000047 */
[C---:B------:R-:W-:Y:S01]  /*5540*/  FFMA R13, R23.reuse, R4, R3 ;  /* 0x00000004170d7223 */ /* 0x040fe20000000003 */
[----:B------:R-:W-:Y:S01]  /*5550*/  F2FP.F16.E4M3.UNPACK_B R3, R6 ;  /* 0x00000006ff03723e */ /* 0x000fe200020006ff */
[----:B------:R-:W-:Y:S02]  /*5560*/  IMAD.MOV.U32 R41, RZ, RZ, 0x3bbb989d ;  /* 0x3bbb989dff297424 */ /* 0x000fe400078e00ff */
[C---:B------:R-:W-:Y:S01]  /*5570*/  FFMA R12, R23.reuse, R12, R15 ;  /* 0x0000000c170c7223 */ /* 0x040fe2000000000f */
[----:B------:R-:W-:Y:S01]  /*5580*/  FFMA R20, R23, R0, R20 ;  /* 0x0000000017147223 */ /* 0x000fe20000000014 */
[----:B------:R-:W-:Y:S02]  /*5590*/  IMAD.MOV.U32 R43, RZ, RZ, 0x437c0000 ;  /* 0x437c0000ff2b7424 */ /* 0x000fe400078e00ff */
[----:B------:R-:W-:Y:S01]  /*55a0*/  FFMA.SAT R15, -R9, R41, 0.5 ;  /* 0x3f000000090f7423 */ /* 0x000fe20000002129 */
[----:B------:R-:W-:-:S02]  /*55b0*/  HADD2.F32 R10, -RZ, R3.H0_H0 ;  /* 0x20000003ff0a7230 */ /* 0x000fc40000004100 */
[-C--:B------:R-:W-:Y:S01]  /*55c0*/  FFMA.SAT R24, -R14, R41.reuse, 0.5 ;  /* 0x3f0000000e187423 */ /* 0x080fe20000002129 */
[----:B------:R-:W-:Y:S02]  /*55d0*/  HADD2.F32 R0, -RZ, R3.H1_H1 ;  /* 0x30000003ff007230 */ /* 0x000fe40000004100 */
[----:B------:R-:W-:Y:S01]  /*55e0*/  FFMA.SAT R3, -R11, R41, 0.5 ;  /* 0x3f0000000b037423 */ /* 0x000fe20000002129 */
[----:B------:R-:W-:Y:S02]  /*55f0*/  HADD2.F32 R4, -RZ, R5.H1_H1 ;  /* 0x30000005ff047230 */ /* 0x000fe40000004100 */
[----:B------:R-:W-:Y:S01]  /*5600*/  FMUL R5, R56, R72 ;  /* 0x0000004838057220 */ /* 0x000fe20000400000 */
[-C--:B------:R-:W-:Y:S01]  /*5610*/  FFMA.RM R15, R15, R43.reuse, 12582913 ;  /* 0x4b4000010f0f7423 */ /* 0x080fe2000000402b */
[-C--:B------:R-:W-:Y:S01]  /*5620*/  FFMA.RM R21, R3, R43.reuse, 12582913 ;  /* 0x4b40000103157423 */ /* 0x080fe2000000402b */
[----:B------:R-:W-:Y:S01]  /*5630*/  FFMA.RM R25, R24, R43, 12582913 ;  /* 0x4b40000118197423 */ /* 0x000fe2000000402b */
[----:B------:R-:W-:Y:S01]  /*5640*/  FFMA R5, R23, R4, R5 ;  /* 0x0000000417057223 */ /* 0x000fe20000000005 */
[----:B------:R-:W-:Y:S01]  /*5650*/  FADD R4, R15, -12583039 ;  /* 0xcb40007f0f047421 */ /* 0x000fe20000000000 */
[----:B------:R-:W-:Y:S01]  /*5660*/  FADD R24, R21, -12583039 ;  /* 0xcb40007f15187421 */ /* 0x000fe20000000000 */
[----:B------:R-:W-:Y:S01]  /*5670*/  FADD R3, R25, -12583039 ;  /* 0xcb40007f19037421 */ /* 0x000fe20000000000 */
[----:B------:R-:W-:Y:S01]  /*5680*/  FMUL R70, R56, R70 ;  /* 0x0000004638467220 */ /* 0x000fe20000400000 */
[----:B------:R-:W-:Y:S01]  /*5690*/  F2FP.F16.E4M3.UNPACK_B R6, R6.H1 ;  /* 0x00000006ff06723e */ /* 0x000fe200030006ff */
[----:B------:R-:W-:Y:S01]  /*56a0*/  FFMA R4, -R9, 1.4426950216293334961, -R4 ;  /* 0x3fb8aa3b09047823 */ /* 0x000fe20000000904 */
[----:B------:R-:W-:Y:S01]  /*56b0*/  FFMA R26, -R11, 1.4426950216293334961, -R24 ;  /* 0x3fb8aa3b0b1a7823 */ /* 0x000fe20000000918 */
[----:B------:R-:W-:Y:S01]  /*56c0*/  FFMA R27, -R14, 1.4426950216293334961, -R3 ;  /* 0x3fb8aa3b0e1b7823 */ /* 0x000fe20000000903 */
[----:B------:R-:W-:Y:S01]  /*56d0*/  FFMA.SAT R28, -R13, R41, 0.5 ;  /* 0x3f0000000d1c7423 */ /* 0x000fe20000002129 */
[----:B------:R-:W-:Y:S01]  /*56e0*/  FFMA R70, R23, R0, R70 ;  /* 0x0000000017467223 */ /* 0x000fe20000000046 */
[----:B------:R-:W-:Y:S01]  /*56f0*/  FFMA R9, -R9, 1.925963033500011079e-08, R4 ;  /* 0x32a5706009097823 */ /* 0x000fe20000000104 */
[----:B------:R-:W-:-:S02]  /*5700*/  HADD2.F32 R0, -RZ, R6.H0_H0 ;  /* 0x20000006ff007230 */ /* 0x000fc40000004100 */
[----:B------:R-:W-:Y:S01]  /*5710*/  FMUL R4, R56, R65 ;  /* 0x0000004138047220 */ /* 0x000fe20000400000 */
[----:B------:R-:W-:Y:S01]  /*5720*/  FFMA R26, -R11, 1.925963033500011079e-08, R26 ;  /* 0x32a570600b1a7823 */ /* 0x000fe2000000011a */
[----:B------:R-:W-:Y:S01]  /*5730*/  FFMA R27, -R14, 1.925963033500011079e-08, R27 ;  /* 0x32a570600e1b7823 */ /* 0x000fe2000000011b */
[----:B------:R-:W-:Y:S01]  /*5740*/  FFMA.RM R11, R28, R43, 12582913 ;  /* 0x4b4000011c0b7423 */ /* 0x000fe2000000402b */
[----:B------:R-:W-:Y:S01]  /*5750*/  FFMA.SAT R14, -R71, R41, 0.5 ;  /* 0x3f000000470e7423 */ /* 0x000fe20000002129 */
[----:B------:R-:W-:Y:S01]  /*5760*/  FFMA R3, R23, R0, R4 ;  /* 0x0000000017037223 */ /* 0x000fe20000000004 */
[----:B------:R1:W2:Y:S01]  /*5770*/  MUFU.EX2 R24, R9 ;  /* 0x0000000900187308 */ /* 0x0002a20000000800 */
[----:B------:R-:W-:Y:S01]  /*5780*/  FADD R4, R11, -12583039 ;  /* 0xcb40007f0b047421 */ /* 0x000fe20000000000 */
[----:B------:R-:W-:Y:S01]  /*5790*/  F2FP.F16.E4M3.UNPACK_B R0, R7 ;  /* 0x00000007ff00723e */ /* 0x000fe200020006ff */
[----:B------:R-:W-:Y:S01]  /*57a0*/  FFMA.SAT R29, -R12, R41, 0.5 ;  /* 0x3f0000000c1d7423 */ /* 0x000fe20000002129 */
[C---:B------:R-:W-:Y:S01]  /*57b0*/  FMUL R67, R56.reuse, R67 ;  /* 0x0000004338437220 */ /* 0x040fe20000400000 */
[----:B------:R-:W-:Y:S01]  /*57c0*/  FFMA R4, -R13, 1.4426950216293334961, -R4 ;  /* 0x3fb8aa3b0d047823 */ /* 0x000fe20000000904 */
[----:B------:R-:W-:Y:S01]  /*57d0*/  FMUL R66, R56, R66 ;  /* 0x0000004238427220 */ /* 0x000fe20000400000 */
[-C--:B------:R-:W-:Y:S01]  /*57e0*/  FFMA.RM R29, R29, R43.reuse, 12582913 ;  /* 0x4b4000011d1d7423 */ /* 0x080fe2000000402b */
[----:B------:R3:W4:Y:S01]  /*57f0*/  MUFU.EX2 R28, R27 ;  /* 0x0000001b001c7308 */ /* 0x0007220000000800 */
[----:B-1----:R-:W-:Y:S01]  /*5800*/  FFMA.RM R9, R14, R43, 12582913 ;  /* 0x4b4000010e097423 */ /* 0x002fe2000000402b */
[----:B------:R-:W-:Y:S01]  /*5810*/  FFMA R13, -R13, 1.925963033500011079e-08, R4 ;  /* 0x32a570600d0d7823 */ /* 0x000fe20000000104 */
[----:B------:R-:W-:-:S02]  /*5820*/  HADD2.F32 R4, -RZ, R0.H0_H0 ;  /* 0x20000000ff047230 */ /* 0x000fc40000004100 */
[----:B------:R-:W-:Y:S01]  /*5830*/  FADD R31, R29, -12583039 ;  /* 0xcb40007f1d1f7421 */ /* 0x000fe20000000000 */
[----:B------:R-:W-:Y:S01]  /*5840*/  FADD R14, R9, -12583039 ;  /* 0xcb40007f090e7421 */ /* 0x000fe20000000000 */
[----:B------:R-:W-:Y:S02]  /*5850*/  HADD2.F32 R0, -RZ, R0.H1_H1 ;  /* 0x30000000ff007230 */ /* 0x000fe40000004100 */
[----:B------:R-:W-:Y:S01]  /*5860*/  FFMA R10, R23, R10, R67 ;  /* 0x0000000a170a7223 */ /* 0x000fe20000000043 */
[----:B------:R-:W-:Y:S01]  /*5870*/  FFMA R31, -R12, 1.4426950216293334961, -R31 ;  /* 0x3fb8aa3b0c1f7823 */ /* 0x000fe2000000091f */
[----:B------:R-:W-:Y:S01]  /*5880*/  FFMA R32, -R71, 1.4426950216293334961, -R14 ;  /* 0x3fb8aa3b47207823 */ /* 0x000fe2000000090e */
[----:B------:R-:W-:Y:S01]  /*5890*/  FMUL R14, R56, R63 ;  /* 0x0000003f380e7220 */ /* 0x000fe20000400000 */
[-C--:B---3--:R-:W-:Y:S01]  /*58a0*/  FFMA.SAT R27, -R20, R41.reuse, 0.5 ;  /* 0x3f000000141b7423 */ /* 0x088fe20000002129 */
[----:B------:R-:W-:Y:S01]  /*58b0*/  FFMA R31, -R12, 1.925963033500011079e-08, R31 ;  /* 0x32a570600c1f7823 */ /* 0x000fe2000000011f */
[C---:B------:R-:W-:Y:S01]  /*58c0*/  FFMA R66, R23.reuse, R0, R66 ;  /* 0x0000000017427223 */ /* 0x040fe20000000042 */
[----:B------:R-:W-:Y:S01]  /*58d0*/  FFMA R4, R23, R4, R14 ;  /* 0x0000000417047223 */ /* 0x000fe2000000000e */
[----:B------:R-:W-:Y:S01]  /*58e0*/  FFMA.SAT R14, -R5, R41, 0.5 ;  /* 0x3f000000050e7423 */ /* 0x000fe20000002129 */
[----:B------:R-:W-:Y:S01]  /*58f0*/  FFMA.RM R27, R27, R43, 12582913 ;  /* 0x4b4000011b1b7423 */ /* 0x000fe2000000402b */
[----:B------:R-:W-:Y:S01]  /*5900*/  FFMA.SAT R0, -R10, R41, 0.5 ;  /* 0x3f0000000a007423 */ /* 0x000fe20000002129 */
[----:B------:R-:W-:Y:S01]  /*5910*/  F2FP.F16.E4M3.UNPACK_B R7, R7.H1 ;  /* 0x00000007ff07723e */ /* 0x000fe200030006ff */
[-C--:B------:R-:W-:Y:S01]  /*5920*/  FFMA.RM R33, R14, R43.reuse, 12582913 ;  /* 0x4b4000010e217423 */ /* 0x080fe2000000402b */
[----:B------:R1:W-:Y:S01]  /*5930*/  MUFU.EX2 R30, R13 ;  /* 0x0000000d001e7308 */ /* 0x0003e20000000800 */
[----:B------:R-:W-:Y:S01]  /*5940*/  FFMA.RM R35, R0, R43, 12582913 ;  /* 0x4b40000100237423 */ /* 0x000fe2000000402b */
[----:B------:R-:W-:-:S02]  /*5950*/  HADD2.F32 R6, -RZ, R6.H1_H1 ;  /* 0x30000006ff067230 */ /* 0x000fc40000004100 */
[----:B------:R-:W-:Y:S01]  /*5960*/  FADD R12, R33, -12583039 ;  /* 0xcb40007f210c7421 */ /* 0x000fe20000000000 */
[--C-:B------:R-:W-:Y:S02]  /*5970*/  HADD2.F32 R0, -RZ, R7.reuse.H0_H0 ;  /* 0x20000007ff007230 */ /* 0x100fe40000004100 */
[----:B------:R-:W-:Y:S01]  /*5980*/  FMUL R68, R56, R68 ;  /* 0x0000004438447220 */ /* 0x000fe20000400000 */
[----:B------:R-:W-:Y:S01]  /*5990*/  FFMA.SAT R34, -R70, R41, 0.5 ;  /* 0x3f00000046227423 */ /* 0x000fe20000002129 */
[----:B------:R-:W-:Y:S01]  /*59a0*/  FFMA R12, -R5, 1.4426950216293334961, -R12 ;  /* 0x3fb8aa3b050c7823 */ /* 0x000fe2000000090c */
[----:B------:R3:W-:Y:S01]  /*59b0*/  MUFU.EX2 R14, R31 ;  /* 0x0000001f000e7308 */ /* 0x0007e20000000800 */
[----:B-1----:R-:W-:Y:S01]  /*59c0*/  FADD R13, R27, -12583039 ;  /* 0xcb40007f1b0d7421 */ /* 0x002fe20000000000 */
[----:B------:R-:W-:Y:S01]  /*59d0*/  FFMA R6, R23, R6, R68 ;  /* 0x0000000617067223 */ /* 0x000fe20000000044 */
[----:B------:R-:W-:Y:S01]  /*59e0*/  FFMA R5, -R5, 1.925963033500011079e-08, R12 ;  /* 0x32a5706005057823 */ /* 0x000fe2000000010c */
[----:B------:R-:W-:Y:S01]  /*59f0*/  FMUL R12, R56, R61 ;  /* 0x0000003d380c7220 */ /* 0x000fe20000400000 */
[----:B------:R-:W-:Y:S01]  /*5a00*/  FFMA R13, -R20, 1.4426950216293334961, -R13 ;  /* 0x3fb8aa3b140d7823 */ /* 0x000fe2000000090d */
[----:B------:R-:W-:Y:S01]  /*5a10*/  FFMA.SAT R38, -R6, R41, 0.5 ;  /* 0x3f00000006267423 */ /* 0x000fe20000002129 */
[----:B------:R-:W-:Y:S01]  /*5a20*/  FFMA.RM R36, R34, R43, 12582913 ;  /* 0x4b40000122247423 */ /* 0x000fe2000000402b */
[----:B------:R-:W-:Y:S01]  /*5a30*/  FFMA R12, R23, R0, R12 ;  /* 0x00000000170c7223 */ /* 0x000fe2000000000c */
[----:B------:R-:W-:Y:S01]  /*5a40*/  FFMA R13, -R20, 1.925963033500011079e-08, R13 ;  /* 0x32a57060140d7823 */ /* 0x000fe2000000010d */
[----:B------:R-:W-:Y:S01]  /*5a50*/  FFMA.SAT R0, -R3, R41, 0.5 ;  /* 0x3f00000003007423 */ /* 0x000fe20000002129 */
[-C--:B------:R-:W-:Y:S01]  /*5a60*/  FFMA.RM R39, R38, R43.reuse, 12582913 ;  /* 0x4b40000126277423 */ /* 0x080fe2000000402b */
[----:B---3--:R-:W-:Y:S01]  /*5a70*/  FADD R31, R35, -12583039 ;  /* 0xcb40007f231f7421 */ /* 0x008fe20000000000 */
[----:B------:R1:W3:Y:S01]  /*5a80*/  MUFU.EX2 R20, R13 ;  /* 0x0000000d00147308 */ /* 0x0002e20000000800 */
[----:B------:R-:W-:Y:S01]  /*5a90*/  FMUL R64, R56, R64 ;  /* 0x0000004038407220 */ /* 0x000fe20000400000 */
[----:B------:R-:W-:Y:S01]  /*5aa0*/  SHF.L.U32 R15, R15, 0x17, RZ ;  /* 0x000000170f0f7819 */ /* 0x000fe200000006ff */
[----:B------:R-:W-:Y:S01]  /*5ab0*/  FFMA R31, -R10, 1.4426950216293334961, -R31 ;  /* 0x3fb8aa3b0a1f7823 */ /* 0x000fe2000000091f */
[----:B------:R-:W-:Y:S01]  /*5ac0*/  FADD R37, R36, -12583039 ;  /* 0xcb40007f24257421 */ /* 0x000fe20000000000 */
[----:B------:R-:W-:Y:S01]  /*5ad0*/  FFMA R32, -R71, 1.925963033500011079e-08, R32 ;  /* 0x32a5706047207823 */ /* 0x000fe20000000120 */
[----:B------:R-:W-:Y:S01]  /*5ae0*/  SHF.L.U32 R27, R27, 0x17, RZ ;  /* 0x000000171b1b7819 */ /* 0x000fe200000006ff */
[----:B------:R-:W-:Y:S01]  /*5af0*/  FFMA R31, -R10, 1.925963033500011079e-08, R31 ;  /* 0x32a570600a1f7823 */ /* 0x000fe2000000011f */
[----:B------:R5:W-:Y:S01]  /*5b00*/  MUFU.EX2 R34, R5 ;  /* 0x0000000500227308 */ /* 0x000be20000000800 */
[----:B-1----:R-:W-:Y:S01]  /*5b10*/  FFMA.RM R13, R0, R43, 12582913 ;  /* 0x4b400001000d7423 */ /* 0x002fe2000000402b */
[----:B------:R-:W-:-:S02]  /*5b20*/  HADD2.F32 R0, -RZ, R7.H1_H1 ;  /* 0x30000007ff007230 */ /* 0x000fc40000004100 */
[----:B------:R-:W-:Y:S01]  /*5b30*/  FFMA.SAT R7, -R4, R41, 0.5 ;  /* 0x3f00000004077423 */ /* 0x000fe20000002129 */
[----:B--2---:R-:W-:Y:S01]  /*5b40*/  FFMA R15, R15, R24, 1 ;  /* 0x3f8000000f0f7423 */ /* 0x004fe20000000018 */
[----:B------:R-:W-:Y:S01]  /*5b50*/  FADD R38, R13, -12583039 ;  /* 0xcb40007f0d267421 */ /* 0x000fe20000000000 */
[----:B------:R-:W-:Y:S01]  /*5b60*/  FFMA R37, -R70, 1.4426950216293334961, -R37 ;  /* 0x3fb8aa3b46257823 */ /* 0x000fe20000000925 */
[----:B------:R-:W-:Y:S01]  /*5b70*/  FFMA R0, R23, R0, R64 ;  /* 0x0000000017007223 */ /* 0x000fe20000000040 */
[----:B------:R-:W-:Y:S01]  /*5b80*/  FFMA.RM R7, R7, R43, 12582913 ;  /* 0x4b40000107077423 */ /* 0x000fe2000000402b */
[----:B-----5:R-:W-:Y:S01]  /*5b90*/  FADD R5, R39, -12583039 ;  /* 0xcb40007f27057421 */ /* 0x020fe20000000000 */
[C---:B------:R-:W-:Y:S01]  /*5ba0*/  FFMA R38, -R3.reuse, 1.4426950216293334961, -R38 ;  /* 0x3fb8aa3b03267823 */ /* 0x040fe20000000926 */
[----:B------:R1:W-:Y:S01]  /*5bb0*/  MUFU.EX2 R10, R31 ;  /* 0x0000001f000a7308 */ /* 0x0003e20000000800 */
[-C--:B------:R-:W-:Y:S01]  /*5bc0*/  FFMA.SAT R42, -R0, R41.reuse, 0.5 ;  /* 0x3f000000002a7423 */ /* 0x080fe20000002129 */
[----:B------:R-:W-:Y:S01]  /*5bd0*/  FFMA R5, -R6, 1.4426950216293334961, -R5 ;  /* 0x3fb8aa3b06057823 */ /* 0x000fe20000000905 */
[----:B------:R-:W-:Y:S01]  /*5be0*/  FFMA R38, -R3, 1.925963033500011079e-08, R38 ;  /* 0x32a5706003267823 */ /* 0x000fe20000000126 */
[----:B------:R-:W-:Y:S01]  /*5bf0*/  FFMA.SAT R3, -R66, R41, 0.5 ;  /* 0x3f00000042037423 */ /* 0x000fe20000002129 */
[----:B------:R-:W-:Y:S01]  /*5c00*/  FFMA.RM R42, R42, R43, 12582913 ;  /* 0x4b4000012a2a7423 */ /* 0x000fe2000000402b */
[----:B------:R-:W-:Y:S01]  /*5c10*/  FFMA R5, -R6, 1.925963033500011079e-08, R5 ;  /* 0x32a5706006057823 */ /* 0x000fe20000000105 */
[----:B------:R-:W-:Y:S01]  /*5c20*/  FFMA.SAT R6, -R12, R41, 0.5 ;  /* 0x3f0000000c067423 */ /* 0x000fe20000002129 */
[----:B------:R-:W-:Y:S01]  /*5c30*/  FFMA R37, -R70, 1.925963033500011079e-08, R37 ;  /* 0x32a5706046257823 */ /* 0x000fe20000000125 */
[-C--:B-1----:R-:W-:Y:S01]  /*5c40*/  FFMA.RM R31, R3, R43.reuse, 12582913 ;  /* 0x4b400001031f7423 */ /* 0x082fe2000000402b */
[----:B------:R-:W-:Y:S01]  /*5c50*/  FADD R3, R7, -12583039 ;  /* 0xcb40007f07037421 */ /* 0x000fe20000000000 */
[----:B------:R-:W-:Y:S01]  /*5c60*/  FFMA.RM R40, R6, R43, 12582913 ;  /* 0x4b40000106287423 */ /* 0x000fe2000000402b */
[----:B------:R-:W-:Y:S01]  /*5c70*/  FADD R45, R42, -12583039 ;  /* 0xcb40007f2a2d7421 */ /* 0x000fe20000000000 */
[----:B------:R-:W-:Y:S01]  /*5c80*/  FADD R41, R31, -12583039 ;  /* 0xcb40007f1f297421 */ /* 0x000fe20000000000 */
[----:B------:R-:W-:Y:S01]  /*5c90*/  FFMA R3, -R4, 1.4426950216293334961, -R3 ;  /* 0x3fb8aa3b04037823 */ /* 0x000fe20000000903 */
[----:B------:R-:W-:Y:S01]  /*5ca0*/  FADD R43, R40, -12583039 ;  /* 0xcb40007f282b7421 */ /* 0x000fe20000000000 */
[----:B------:R-:W-:Y:S01]  /*5cb0*/  FFMA R45, -R0, 1.4426950216293334961, -R45 ;  /* 0x3fb8aa3b002d7823 */ /* 0x000fe2000000092d */
[----:B------:R-:W-:Y:S01]  /*5cc0*/  FFMA R41, -R66, 1.4426950216293334961, -R41 ;  /* 0x3fb8aa3b42297823 */ /* 0x000fe20000000929 */
[----:B------:R-:W-:Y:S01]  /*5cd0*/  FFMA R3, -R4, 1.925963033500011079e-08, R3 ;  /* 0x32a5706004037823 */ /* 0x000fe20000000103 */
[----:B------:R-:W-:Y:S01]  /*5ce0*/  FFMA R43, -R12, 1.4426950216293334961, -R43 ;  /* 0x3fb8aa3b0c2b7823 */ /* 0x000fe2000000092b */
[----:B------:R-:W-:Y:S01]  /*5cf0*/  FFMA R45, -R0, 1.925963033500011079e-08, R45 ;  /* 0x32a57060002d7823 */ /* 0x000fe2000000012d */
[----:B------:R-:W-:Y:S01]  /*5d00*/  FFMA R41, -R66, 1.925963033500011079e-08, R41 ;  /* 0x32a5706042297823 */ /* 0x000fe20000000129 */
[----:B------:R1:W-:Y:S01]  /*5d10*/  MUFU.EX2 R4, R3 ;  /* 0x0000000300047308 */ /* 0x0003e20000000800 */
[----:B------:R-:W-:Y:S01]  /*5d20*/  FFMA R43, -R12, 1.925963033500011079e-08, R43 ;  /* 0x32a570600c2b7823 */ /* 0x000fe2000000012b */
[----:B------:R-:W-:Y:S01]  /*5d30*/  IMAD.SHL.U32 R21, R21, 0x800000, RZ ;  /* 0x0080000015157824 */ /* 0x000fe200078e00ff */
[----:B------:R-:W-:Y:S01]  /*5d40*/  SHF.L.U32 R11, R11, 0x17, RZ ;  /* 0x000000170b0b7819 */ /* 0x000fe200000006ff */
[----:B------:R-:W-:Y:S01]  /*5d50*/  IMAD.SHL.U32 R25, R25, 0x800000, RZ ;  /* 0x0080000019197824 */ /* 0x000fe200078e00ff */
[----:B------:R-:W-:Y:S01]  /*5d60*/  SHF.L.U32 R36, R36, 0x17, RZ ;  /* 0x0000001724247819 */ /* 0x000fe200000006ff */
[----:B------:R-:W-:Y:S01]  /*5d70*/  IMAD.SHL.U32 R9, R9, 0x800000, RZ ;  /* 0x0080000009097824 */ /* 0x000fe200078e00ff */
[----:B------:R-:W-:Y:S01]  /*5d80*/  SHF.L.U32 R39, R39, 0x17, RZ ;  /* 0x0000001727277819 */ /* 0x000fe200000006ff */
[----:B------:R-:W2:Y:S01]  /*5d90*/  MUFU.EX2 R26, R26 ;  /* 0x0000001a001a7308 */ /* 0x000ea20000000800 */
[----:B-1----:R-:W-:Y:S01]  /*5da0*/  VIADD R3, R15, 0x1800000 ;  /* 0x018000000f037836 */ /* 0x002fe20000000000 */
[----:B------:R-:W-:Y:S01]  /*5db0*/  SHF.L.U32 R40, R40, 0x17, RZ ;  /* 0x0000001728287819 */ /* 0x000fe200000006ff */
[----:B------:R-:W-:Y:S01]  /*5dc0*/  IMAD.SHL.U32 R29, R29, 0x800000, RZ ;  /* 0x008000001d1d7824 */ /* 0x000fe200078e00ff */
[----:B------:R-:W-:Y:S01]  /*5dd0*/  BSSY B1, `(.L_x_114) ;  /* 0x0000029000017945 */ /* 0x000fe20003800000 */
[----:B------:R-:W-:Y:S01]  /*5de0*/  IMAD.SHL.U32 R33, R33, 0x800000, RZ ;  /* 0x0080000021217824 */ /* 0x000fe200078e00ff */
[----:B------:R-:W-:Y:S01]  /*5df0*/  LOP3.LUT R3, R3, 0x7f800000, RZ, 0xc0, !PT ;  /* 0x7f80000003037812 */ /* 0x000fe200078ec0ff */
[----:B------:R-:W-:Y:S01]  /*5e00*/  IMAD.SHL.U32 R35, R35, 0x800000, RZ ;  /* 0x0080000023237824 */ /* 0x000fe200078e00ff */
[----:B------:R-:W1:Y:S01]  /*5e10*/  MUFU.EX2 R32, R32 ;  /* 0x0000002000207308 */ /* 0x000e620000000800 */
[----:B------:R-:W-:Y:S01]  /*5e20*/  IMAD.SHL.U32 R13, R13, 0x800000, RZ ;  /* 0x008000000d0d7824 */ /* 0x000fe200078e00ff */
[----:B------:R-:W-:Y:S01]  /*5e30*/  ISETP.GT.U32.AND P0, PT, R3, 0x1ffffff, PT ;  /* 0x01ffffff0300780c */ /* 0x000fe20003f04070 */
[----:B------:R-:W-:-:S02]  /*5e40*/  IMAD.SHL.U32 R7, R7, 0x800000, RZ ;  /* 0x0080000007077824 */ /* 0x000fc400078e00ff */
[----:B----4-:R-:W-:Y:S01]  /*5e50*/  FFMA R25, R25, R28, 1 ;  /* 0x3f80000019197423 */ /* 0x010fe2000000001c */
[----:B------:R-:W-:Y:S02]  /*5e60*/  IMAD.SHL.U32 R31, R31, 0x800000, RZ ;  /* 0x008000001f1f7824 */ /* 0x000fe400078e00ff */
[----:B---3--:R-:W-:Y:S01]  /*5e70*/  FFMA R20, R27, R20, 1 ;  /* 0x3f8000001b147423 */ /* 0x008fe20000000014 */
[----:B------:R-:W-:Y:S01]  /*5e80*/  IMAD.SHL.U32 R42, R42, 0x800000, RZ ;  /* 0x008000002a2a7824 */ /* 0x000fe200078e00ff */
[----:B------:R-:W3:Y:S01]  /*5e90*/  MUFU.EX2 R37, R37 ;  /* 0x0000002500257308 */ /* 0x000ee20000000800 */
[----:B--2---:R-:W-:Y:S01]  /*5ea0*/  FFMA R26, R21, R26, 1 ;  /* 0x3f800000151a7423 */ /* 0x004fe2000000001a */
[----:B------:R-:W-:Y:S01]  /*5eb0*/  FFMA R30, R11, R30, 1 ;  /* 0x3f8000000b1e7423 */ /* 0x000fe2000000001e */
[----:B------:R-:W-:Y:S01]  /*5ec0*/  FFMA R29, R29, R14, 1 ;  /* 0x3f8000001d1d7423 */ /* 0x000fe2000000000e */
[----:B------:R-:W-:Y:S01]  /*5ed0*/  FFMA R21, R33, R34, 1 ;  /* 0x3f80000021157423 */ /* 0x000fe20000000022 */
[----:B------:R-:W-:Y:S01]  /*5ee0*/  FFMA R24, R35, R10, 1 ;  /* 0x3f80000023187423 */ /* 0x000fe2000000000a */
[----:B------:R-:W-:-:S02]  /*5ef0*/  FFMA R28, R7, R4, 1 ;  /* 0x3f800000071c7423 */ /* 0x000fc40000000004 */
[----:B------:R-:W2:Y:S01]  /*5f00*/  MUFU.EX2 R38, R38 ;  /* 0x0000002600267308 */ /* 0x000ea20000000800 */
[----:B-1----:R-:W-:-:S07]  /*5f10*/  FFMA R12, R9, R32, 1 ;  /* 0x3f800000090c7423 */ /* 0x002fce0000000020 */
[----:B------:R-:W1:Y:S01]  /*5f20*/  MUFU.EX2 R6, R5 ;  /* 0x0000000500067308 */ /* 0x000e620000000800 */
[----:B---3--:R-:W-:-:S07]  /*5f30*/  FFMA R37, R36, R37, 1 ;  /* 0x3f80000024257423 */ /* 0x008fce0000000025 */
[----:B------:R-:W3:Y:S01]  /*5f40*/  MUFU.EX2 R0, R41 ;  /* 0x0000002900007308 */ /* 0x000ee20000000800 */
[----:B--2---:R-:W-:-:S07]  /*5f50*/  FFMA R38, R13, R38, 1 ;  /* 0x3f8000000d267423 */ /* 0x004fce0000000026 */
[----:B------:R-:W2:Y:S01]  /*5f60*/  MUFU.EX2 R43, R43 ;  /* 0x0000002b002b7308 */ /* 0x000ea20000000800 */
[----:B-1----:R-:W-:-:S07]  /*5f70*/  FFMA R39, R39, R6, 1 ;  /* 0x3f80000027277423 */ /* 0x002fce0000000006 */
[----:B------:R-:W1:Y:S01]  /*5f80*/  MUFU.EX2 R45, R45 ;  /* 0x0000002d002d7308 */ /* 0x000e620000000800 */
[----:B---3--:R-:W-:Y:S01]  /*5f90*/  FFMA R27, R31, R0, 1 ;  /* 0x3f8000001f1b7423 */ /* 0x008fe20000000000 */
[----:B--2---:R-:W-:Y:S01]  /*5fa0*/  FFMA R40, R40, R43, 1 ;  /* 0x3f80000028287423 */ /* 0x004fe2000000002b */
[----:B-1----:R-:W-:Y:S01]  /*5fb0*/  FFMA R45, R42, R45, 1 ;  /* 0x3f8000002a2d7423 */ /* 0x002fe2000000002d */
[----:B------:R-:W-:Y:S06]  /*5fc0*/  @P0 BRA `(.L_x_115) ;  /* 0x0000000000140947 */ /* 0x000fec0003800000 */
[----:B------:R-:W-:Y:S01]  /*5fd0*/  IMAD.MOV.U32 R3, RZ, RZ, R15 ;  /* 0x000000ffff037224 */ /* 0x000fe200078e000f */
[----:B------:R-:W-:-:S07]  /*5fe0*/  MOV R34, 0x6000 ;  /* 0x0000600000227802 */ /* 0x000fce0000000f00 */
[----:B------:R-:W-:Y:S05]  /*5ff0*/  CALL.REL.NOINC `($__internal_0_$__cuda_sm20_rcp_rn_f32_slowpath) ;  /* 0x0000004c00387944 */ /* 0x000fea0003c00000 */
[----:B------:R-:W-:Y:S01]  /*6000*/  MOV R4, R0 ;  /* 0x0000000000047202 */ /* 0x000fe20000000f00 */
[----:B------:R-:W-:Y:S06]  /*6010*/  BRA `(.L_x_116) ;  /* 0x0000000000107947 */ /* 0x000fec0003800000 */
.L_x_115:
[----:B------:R-:W1:Y:S02]  /*6020*/  MUFU.RCP R4, R15 ;  /* 0x0000000f00047308 */ /* 0x000e640000001000 */
[----:B-1----:R-:W-:-:S04]  /*6030*/  FFMA R0, R15, R4, -1 ;  /* 0xbf8000000f007423 */ /* 0x002fc80000000004 */
[----:B------:R-:W-:-:S04]  /*6040*/  FADD.FTZ R3, -R0, -RZ ;  /* 0x800000ff00037221 */ /* 0x000fc80000010100 */
[----:B------:R-:W-:-:S07]  /*6050*/  FFMA R4, R4, R3, R4 ;  /* 0x0000000304047223 */ /* 0x000fce0000000004 */
.L_x_116:
[----:B------:R-:W-:Y:S05]  /*6060*/  BSYNC B1 ;  /* 0x0000000000017941 */ /* 0x000fea0003800000 */
.L_x_114:
[----:B------:R-:W-:Y:S01]  /*6070*/  VIADD R0, R26, 0x1800000 ;  /* 0x018000001a007836 */ /* 0x000fe20000000000 */
[----:B------:R-:W-:Y:S04]  /*6080*/  BSSY B1, `(.L_x_117) ;  /* 0x000000d000017945 */ /* 0x000fe80003800000 */
[----:B------:R-:W-:-:S04]  /*6090*/  LOP3.LUT R0, R0, 0x7f800000, RZ, 0xc0, !PT ;  /* 0x7f80000000007812 */ /* 0x000fc800078ec0ff */
[----:B------:R-:W-:-:S13]  /*60a0*/  ISETP.GT.U32.AND P0, PT, R0, 0x1ffffff, PT ;  /* 0x01ffffff0000780c */ /* 0x000fda0003f04070 */
[----:B------:R-:W-:Y:S05]  /*60b0*/  @P0 BRA `(.L_x_118) ;  /* 0x0000000000140947 */ /* 0x000fea0003800000 */
[----:B------:R-:W-:Y:S01]  /*60c0*/  IMAD.MOV.U32 R3, RZ, RZ, R26 ;  /* 0x000000ffff037224 */ /* 0x000fe200078e001a */
[----:B------:R-:W-:-:S07]  /*60d0*/  MOV R34, 0x60f0 ;  /* 0x000060f000227802 */ /* 0x000fce0000000f00 */
[----:B------:R-:W-:Y:S05]  /*60e0*/  CALL.REL.NOINC `($__internal_0_$__cuda_sm20_rcp_rn_f32_slowpath) ;  /* 0x0000004800fc7944 */ /* 0x000fea0003c00000 */
[----:B------:R-:W-:Y:S01]  /*60f0*/  MOV R5, R0 ;  /* 0x0000000000057202 */ /* 0x000fe20000000f00 */
[----:B------:R-:W-:Y:S06]  /*6100*/  BRA `(.L_x_119) ;  /* 0x0000000000107947 */ /* 0x000fec0003800000 */
.L_x_118:
[----:B------:R-:W1:Y:S02]  /*6110*/  MUFU.RCP R5, R26 ;  /* 0x0000001a00057308 */ /* 0x000e640000001000 */
[----:B-1----:R-:W-:-:S04]  /*6120*/  FFMA R0, R26, R5, -1 ;  /* 0xbf8000001a007423 */ /* 0x002fc80000000005 */
[----:B------:R-:W-:-:S04]  /*6130*/  FADD.FTZ R0, -R0, -RZ ;  /* 0x800000ff00007221 */ /* 0x000fc80000010100 */
[----:B------:R-:W-:-:S07]  /*6140*/  FFMA R5, R5, R0, R5 ;  /* 0x0000000005057223 */ /* 0x000fce0000000005 */
.L_x_119:
[----:B------:R-:W-:Y:S05]  /*6150*/  BSYNC B1 ;  /* 0x0000000000017941 */ /* 0x000fea0003800000 */
.L_x_117:
        /* <DEDUP_REMOVED lines=10> */
.L_x_121:
[----:B------:R-:W1:Y:S02]  /*6200*/  MUFU.RCP R6, R25 ;  /* 0x0000001900067308 */ /* 0x000e640000001000 */
[----:B-1----:R-:W-:-:S04]  /*6210*/  FFMA R0, R25, R6, -1 ;  /* 0xbf80000019007423 */ /* 0x002fc80000000006 */
[----:B------:R-:W-:-:S04]  /*6220*/  FADD.FTZ R3, -R0, -RZ ;  /* 0x800000ff00037221 */ /* 0x000fc80000010100 */
[----:B------:R-:W-:-:S07]  /*6230*/  FFMA R6, R6, R3, R6 ;  /* 0x0000000306067223 */ /* 0x000fce0000000006 */
.L_x_122:
[----:B------:R-:W-:Y:S05]  /*6240*/  BSYNC B1 ;  /* 0x0000000000017941 */ /* 0x000fea0003800000 */
.L_x_120:
        /* <DEDUP_REMOVED lines=10> */
.L_x_124:
[----:B------:R-:W1:Y:S02]  /*62f0*/  MUFU.RCP R7, R30 ;  /* 0x0000001e00077308 */ /* 0x000e640000001000 */
[----:B-1----:R-:W-:-:S04]  /*6300*/  FFMA R0, R30, R7, -1 ;  /* 0xbf8000001e007423 */ /* 0x002fc80000000007 */
[----:B------:R-:W-:-:S04]  /*6310*/  FADD.FTZ R0, -R0, -RZ ;  /* 0x800000ff00007221 */ /* 0x000fc80000010100 */
[----:B------:R-:W-:-:S07]  /*6320*/  FFMA R7, R7, R0, R7 ;  /* 0x0000000007077223 */ /* 0x000fce0000000007 */
.L_x_125:
[----:B------:R-:W-:Y:S05]  /*6330*/  BSYNC B1 ;  /* 0x0000000000017941 */ /* 0x000fea0003800000 */
.L_x_123:
        /* <DEDUP_REMOVED lines=10> */
.L_x_127:
[----:B------:R-:W1:Y:S02]  /*63e0*/  MUFU.RCP R9, R12 ;  /* 0x0000000c00097308 */ /* 0x000e640000001000 */
[----:B-1----:R-:W-:-:S04]  /*63f0*/  FFMA R0, R12, R9, -1 ;  /* 0xbf8000000c007423 */ /* 0x002fc80000000009 */
[----:B------:R-:W-:-:S04]  /*6400*/  FADD.FTZ R0, -R0, -RZ ;  /* 0x800000ff00007221 */ /* 0x000fc80000010100 */
[----:B------:R-:W-:-:S07]  /*6410*/  FFMA R9, R9, R0, R9 ;  /* 0x0000000009097223 */ /* 0x000fce0000000009 */
.L_x_128:
[----:B------:R-:W-:Y:S05]  /*6420*/  BSYNC B1 ;  /* 0x0000000000017941 */ /* 0x000fea0003800000 */
.L_x_126:
        /* <DEDUP_REMOVED lines=10> */
.L_x_130:
[----:B------:R-:W1:Y:S02]  /*64d0*/  MUFU.RCP R12, R29 ;  /* 0x0000001d000c7308 */ /* 0x000e640000001000 */
[----:B-1----:R-:W-:-:S04]  /*64e0*/  FFMA R0, R29, R12, -1 ;  /* 0xbf8000001d007423 */ /* 0x002fc8000000000c */
[----:B------:R-:W-:-:S04]  /*64f0*/  FADD.FTZ R3, -R0, -RZ ;  /* 0x800000ff00037221 */ /* 0x000fc80000010100 */
[----:B------:R-:W-:-:S07]  /*6500*/  FFMA R12, R12, R3, R12 ;  /* 0x000000030c0c7223 */ /* 0x000fce000000000c */
.L_x_131:
[----:B------:R-:W-:Y:S05]  /*6510*/  BSYNC B1 ;  /* 0x0000000000017941 */ /* 0x000fea0003800000 */
.L_x_129:
        /* <DEDUP_REMOVED lines=10> */
.L_x_133:
[----:B------:R-:W1:Y:S02]  /*65c0*/  MUFU.RCP R13, R20 ;  /* 0x00000014000d7308 */ /* 0x000e640000001000 */
[----:B-1----:R-:W-:-:S04]  /*65d0*/  FFMA R0, R20, R13, -1 ;  /* 0xbf80000014007423 */ /* 0x002fc8000000000d */
[----:B------:R-:W-:-:S04]  /*65e0*/  FADD.FTZ R0, -R0, -RZ ;  /* 0x800000ff00007221 */ /* 0x000fc80000010100 */
[----:B------:R-:W-:-:S07]  /*65f0*/  FFMA R13, R13, R0, R13 ;  /* 0x000000000d0d7223 */ /* 0x000fce000000000d */
.L_x_134:
[----:B------:R-:W-:Y:S05]  /*6600*/  BSYNC B1 ;  /* 0x0000000000017941 */ /* 0x000fea0003800000 */
.L_x_132:
        /* <DEDUP_REMOVED lines=10> */
.L_x_136:
[----:B------:R-:W1:Y:S02]  /*66b0*/  MUFU.RCP R14, R21 ;  /* 0x00000015000e7308 */ /* 0x000e640000001000 */
[----:B-1----:R-:W-:-:S04]  /*66c0*/  FFMA R0, R21, R14, -1 ;  /* 0xbf80000015007423 */ /* 0x002fc8000000000e */
[----:B------:R-:W-:-:S04]  /*66d0*/  FADD.FTZ R3, -R0, -RZ ;  /* 0x800000ff00037221 */ /* 0x000fc80000010100 */
[----:B------:R-:W-:-:S07]  /*66e0*/  FFMA R14, R14, R3, R14 ;  /* 0x000000030e0e7223 */ /* 0x000fce000000000e */
.L_x_137:
[----:B------:R-:W-:Y:S05]  /*66f0*/  BSYNC B1 ;  /* 0x0000000000017941 */ /* 0x000fea0003800000 */
.L_x_135:
        /* <DEDUP_REMOVED lines=10> */
.L_x_139:
[----:B------:R-:W1:Y:S02]  /*67a0*/  MUFU.RCP R15, R24 ;  /* 0x00000018000f7308 */ /* 0x000e640000001000 */
[----:B-1----:R-:W-:-:S04]  /*67b0*/  FFMA R0, R24, R15, -1 ;  /* 0xbf80000018007423 */ /* 0x002fc8000000000f */
[----:B------:R-:W-:-:S04]  /*67c0*/  FADD.FTZ R0, -R0, -RZ ;  /* 0x800000ff00007221 */ /* 0x000fc80000010100 */
[----:B------:R-:W-:-:S07]  /*67d0*/  FFMA R15, R15, R0, R15 ;  /* 0x000000000f0f7223 */ /* 0x000fce000000000f */
.L_x_140:
[----:B------:R-:W-:Y:S05]  /*67e0*/  BSYNC B1 ;  /* 0x0000000000017941 */ /* 0x000fea0003800000 */
.L_x_138:
        /* <DEDUP_REMOVED lines=10> */
.L_x_142:
[----:B------:R-:W1:Y:S02]  /*6890*/  MUFU.RCP R20, R37 ;  /* 0x0000002500147308 */ /* 0x000e640000001000 */
[----:B-1----:R-:W-:-:S04]  /*68a0*/  FFMA R0, R37, R20, -1 ;  /* 0xbf80000025007423 */ /* 0x002fc80000000014 */
[----:B------:R-:W-:-:S04]  /*68b0*/  FADD.FTZ R3, -R0, -RZ ;  /* 0x800000ff00037221 */ /* 0x000fc80000010100 */
[----:B------:R-:W-:-:S07]  /*68c0*/  FFMA R20, R20, R3, R20 ;  /* 0x0000000314147223 */ /* 0x000fce0000000014 */
.L_x_143:
[----:B------:R-:W-:Y:S05]  /*68d0*/  BSYNC B1 ;  /* 0x0000000000017941 */ /* 0x000fea0003800000 */
.L_x_141:
        /* <DEDUP_REMOVED lines=10> */
.L_x_145:
[----:B------:R-:W1:Y:S02]  /*6980*/  MUFU.RCP R21, R38 ;  /* 0x0000002600157308 */ /* 0x000e640000001000 */
[----:B-1----:R-:W-:-:S04]  /*6990*/  FFMA R0, R38, R21, -1 ;  /* 0xbf80000026007423 */ /* 0x002fc80000000015 */
[----:B------:R-:W-:-:S04]  /*69a0*/  FADD.FTZ R0, -R0, -RZ ;  /* 0x800000ff00007221 */ /* 0x000fc80000010100 */
[----:B------:R-:W-:-:S07]  /*69b0*/  FFMA R21, R21, R0, R21 ;  /* 0x0000000015157223 */ /* 0x000fce0000000015 */
.L_x_146:
[----:B------:R-:W-:Y:S05]  /*69c0*/  BSYNC B1 ;  /* 0x0000000000017941 */ /* 0x000fea0003800000 */
.L_x_144:
        /* <DEDUP_REMOVED lines=10> */
.L_x_148:
[----:B------:R-:W1:Y:S02]  /*6a70*/  MUFU.RCP R24, R39 ;  /* 0x0000002700187308 */ /* 0x000e640000001000 */
[----:B-1----:R-:W-:-:S04]  /*6a80*/  FFMA R0, R39, R24, -1 ;  /* 0xbf80000027007423 */ /* 0x002fc80000000018 */
[----:B------:R-:W-:-:S04]  /*6a90*/  FADD.FTZ R3, -R0, -RZ ;  /* 0x800000ff00037221 */ /* 0x000fc80000010100 */
[----:B------:R-:W-:-:S07]  /*6aa0*/  FFMA R24, R24, R3, R24 ;  /* 0x0000000318187223 */ /* 0x000fce0000000018 */
.L_x_149:
[----:B------:R-:W-:Y:S05]  /*6ab0*/  BSYNC B1 ;  /* 0x0000000000017941 */ /* 0x000fea0003800000 */
.L_x_147:
        /* <DEDUP_REMOVED lines=10> */
.L_x_151:
[----:B------:R-:W1:Y:S02]  /*6b60*/  MUFU.RCP R25, R28 ;  /* 0x0000001c00197308 */ /* 0x000e640000001000 */
[----:B-1----:R-:W-:-:S04]  /*6b70*/  FFMA R0, R28, R25, -1 ;  /* 0xbf8000001c007423 */ /* 0x002fc80000000019 */
[----:B------:R-:W-:-:S04]  /*6b80*/  FADD.FTZ R0, -R0, -RZ ;  /* 0x800000ff00007221 */ /* 0x000fc80000010100 */
[----:B------:R-:W-:-:S07]  /*6b90*/  FFMA R25, R25, R0, R25 ;  /* 0x0000000019197223 */ /* 0x000fce0000000019 */
.L_x_152:
[----:B------:R-:W-:Y:S05]  /*6ba0*/  BSYNC B1 ;  /* 0x0000000000017941 */ /* 0x000fea0003800000 */
.L_x_150:
[----:B------:R-:W-:Y:S01]  /*6bb0*/  VIADD R0, R27, 0x1800000 ;  /* 0x018000001b007836 */ /* 0x000fe20000000000 */
[----:B------:R-:W-:Y:S04]  /*6bc0*/  BSSY B1, `(.L_x_153) ;  /* 0x000000d000017945 */ /* 0x000fe80003800000 */
[----:B------:R-:W-:-:S04]  /*6bd0*/  LOP3.LUT R0, R0, 0x7f800000, RZ, 0xc0, !PT ;  /* 0x7f80000000007812 */ /* 0x000fc800078ec0ff */
[----:B------:R-:W-:-:S13]  /*6be0*/  ISETP.GT.U32.AND P0, PT, R0, 0x1ffffff, PT ;  /* 0x01ffffff0000780c */ /* 0x000fda0003f04070 */
[----:B------:R-:W-:Y:S05]  /*6bf0*/  @P0 BRA `(.L_x_154) ;  /* 0x0000000000140947 */ /* 0x000fea0003800000 */
[----:B------:R-:W-:Y:S02]  /*6c00*/  MOV R3, R27 ;  /* 0x0000001b00037202 */ /* 0x000fe40000000f00 */
[----:B------:R-:W-:-:S07]  /*6c10*/  MOV R34, 0x6c30 ;  /* 0x00006c3000227802 */ /* 0x000fce0000000f00 */
[----:B------:R-:W-:Y:S05]  /*6c20*/  CALL.REL.NOINC `($__internal_0_$__cuda_sm20_rcp_rn_f32_slowpath) ;  /* 0x00000040002c7944 */ /* 0x000fea0003c00000 */
[----:B------:R-:W-:Y:S01]  /*6c30*/  IMAD.MOV.U32 R26, RZ, RZ, R0 ;  /* 0x000000ffff1a7224 */ /* 0x000fe200078e0000 */
[----:B------:R-:W-:Y:S06]  /*6c40*/  BRA `(.L_x_155) ;  /* 0x0000000000107947 */ /* 0x000fec0003800000 */
.L_x_154:
[----:B------:R-:W1:Y:S02]  /*6c50*/  MUFU.RCP R26, R27 ;  /* 0x0000001b001a7308 */ /* 0x000e640000001000 */
[----:B-1----:R-:W-:-:S04]  /*6c60*/  FFMA R0, R27, R26, -1 ;  /* 0xbf8000001b007423 */ /* 0x002fc8000000001a */
[----:B------:R-:W-:-:S04]  /*6c70*/  FADD.FTZ R3, -R0, -RZ ;  /* 0x800000ff00037221 */ /* 0x000fc80000010100 */
[----:B------:R-:W-:-:S07]  /*6c80*/  FFMA R26, R26, R3, R26 ;  /* 0x000000031a1a7223 */ /* 0x000fce000000001a */
.L_x_155:
[----:B------:R-:W-:Y:S05]  /*6c90*/  BSYNC B1 ;  /* 0x0000000000017941 */ /* 0x000fea0003800000 */
.L_x_153:
        /* <DEDUP_REMOVED lines=10> */
.L_x_157:
[----:B------:R-:W1:Y:S02]  /*6d40*/  MUFU.RCP R27, R40 ;  /* 0x00000028001b7308 */ /* 0x000e640000001000 */
[----:B-1----:R-:W-:-:S04]  /*6d50*/  FFMA R0, R40, R27, -1 ;  /* 0xbf80000028007423 */ /* 0x002fc8000000001b */
[----:B------:R-:W-:-:S04]  /*6d60*/  FADD.FTZ R0, -R0, -RZ ;  /* 0x800000ff00007221 */ /* 0x000fc80000010100 */
[----:B------:R-:W-:-:S07]  /*6d70*/  FFMA R27, R27, R0, R27 ;  /* 0x000000001b1b7223 */ /* 0x000fce000000001b */
.L_x_158:
[----:B------:R-:W-:Y:S05]  /*6d80*/  BSYNC B1 ;  /* 0x0000000000017941 */ /* 0x000fea0003800000 */
.L_x_156:
        /* <DEDUP_REMOVED lines=8> */
[----:B------:R-:W-:Y:S05]  /*6e10*/  BRA `(.L_x_161) ;  /* 0x0000000000107947 */ /* 0x000fea0003800000 */
.L_x_160:
[----:B------:R-:W1:Y:S02]  /*6e20*/  MUFU.RCP R0, R45 ;  /* 0x0000002d00007308 */ /* 0x000e640000001000 */
[----:B-1----:R-:W-:-:S04]  /*6e30*/  FFMA R3, R45, R0, -1 ;  /* 0xbf8000002d037423 */ /* 0x002fc80000000000 */
[----:B------:R-:W-:-:S04]  /*6e40*/  FADD.FTZ R3, -R3, -RZ ;  /* 0x800000ff03037221 */ /* 0x000fc80000010100 */
[----:B------:R-:W-:-:S07]  /*6e50*/  FFMA R0, R0, R3, R0 ;  /* 0x0000000300007223 */ /* 0x000fce0000000000 */
.L_x_161:
[----:B------:R-:W-:Y:S05]  /*6e60*/  BSYNC B1 ;  /* 0x0000000000017941 */ /* 0x000fea0003800000 */
.L_x_159:
[----:B------:R-:W-:Y:S02]  /*6e70*/  F2FP.SATFINITE.E4M3.F32.PACK_AB_MERGE_C R4, R5, R4, RZ ;  /* 0x000000040504723e */ /* 0x000fe400048070ff */
[----:B------:R-:W-:Y:S02]  /*6e80*/  F2FP.SATFINITE.E4M3.F32.PACK_AB_MERGE_C R6, R7, R6, RZ ;  /* 0x000000060706723e */ /* 0x000fe400048070ff */
[----:B------:R-:W-:Y:S02]  /*6e90*/  F2FP.SATFINITE.E4M3.F32.PACK_AB_MERGE_C R12, R12, R9, RZ ;  /* 0x000000090c0c723e */ /* 0x000fe400048070ff */
[----:B------:R-:W-:Y:S02]  /*6ea0*/  F2FP.SATFINITE.E4M3.F32.PACK_AB_MERGE_C R14, R14, R13, RZ ;  /* 0x0000000d0e0e723e */ /* 0x000fe400048070ff */
[----:B------:R-:W-:Y:S02]  /*6eb0*/  F2FP.SATFINITE.E4M3.F32.PACK_AB_MERGE_C R15, R20, R15, RZ ;  /* 0x0000000f140f723e */ /* 0x000fe400048070ff */
[----:B------:R-:W-:-:S02]  /*6ec0*/  F2FP.SATFINITE.E4M3.F32.PACK_AB_MERGE_C R21, R24, R21, RZ ;  /* 0x000000151815723e */ /* 0x000fc400048070ff */
[----:B------:R-:W-:Y:S02]  /*6ed0*/  F2FP.SATFINITE.E4M3.F32.PACK_AB_MERGE_C R25, R26, R25, RZ ;  /* 0x000000191a19723e */ /* 0x000fe400048070ff */
[----:B------:R-:W-:Y:S01]  /*6ee0*/  F2FP.SATFINITE.E4M3.F32.PACK_AB_MERGE_C R27, R0, R27, RZ ;  /* 0x0000001b001b723e */ /* 0x000fe200048070ff */
[----:B------:R-:W-:Y:S06]  /*6ef0*/  @P5 BRA `(.L_x_162) ;  /* 0x0000000000045947 */ /* 0x000fec0003800000 */
[----:B------:R-:W-:-:S04]  /*6f00*/  DEPBAR.LE SB0, 0x1 ;  /* 0x000080400000791a */ /* 0x000fc80000000000 */
.L_x_162:
[----:B------:R-:W-:Y:S05]  /*6f10*/  WARPSYNC.ALL ;  /* 0x0000000000007948 */ /* 0x000fea0003800000 */
[----:B------:R-:W-:Y:S01]  /*6f20*/  BAR.SYNC.DEFER_BLOCKING 0x1, 0x100 ;  /* 0x0044000000007b1d */ /* 0x000fe20000010000 */
[----:B------:R-:W-:-:S05]  /*6f30*/  IADD3 R16, P0, R16, UR36, RZ ;  /* 0x0000002410107c10 */ /* 0x000fca000ff1e0ff */
        /* <DEDUP_REMOVED lines=19> */
[----:B------:R-:W-:Y:S02]  /*7070*/  UIADD3 UR4, UR49, 0x3200, URZ ;  /* 0x0000320031047890 */ /* 0x000fe4000fffe03f */
[----:B------:R-:W-:Y:S01]  /*7080*/  UIADD3.X UR9, URZ, UR41, URZ, UP0, !UPT ;  /* 0x000000293f097290 */ /* 0x000fe200087fe43f */
[----:B------:R-:W-:Y:S01]  /*7090*/  UMOV UR6, UR46 ;  /* 0x0000002e00067c82 */ /* 0x000fe20008000000 */
[----:B------:R-:W-:-:S07]  /*70a0*/  UMOV UR7, UR47 ;  /* 0x0000002f00077c82 */ /* 0x000fce0008000000 */
[----:B------:R1:W-:Y:S02]  /*70b0*/  UTMASTG.3D [UR4], [UR8] ;  /* 0x00000004080073b5 */ /* 0x0003e40008010000 */
[----:B-1----:R0:W-:Y:S02]  /*70c0*/  UTMACMDFLUSH ;  /* 0x00000000000079b7 */ /* 0x0021e40000000000 */
.L_x_164:
[----:B------:R-:W-:Y:S05]  /*70d0*/  BSYNC B0 ;  /* 0x0000000000007941 */ /* 0x000fea0003800000 */
.L_x_163:
[----:B------:R-:W-:Y:S01]  /*70e0*/  ULDC.64 UR4, c[0x0][0x8f8] ;  /* 0x00023e0000047ab9 */ /* 0x000fe20000000a00 */
[----:B------:R-:W-:Y:S01]  /*70f0*/  IADD3.X R17, R17, UR42, RZ, P0, !PT ;  /* 0x0000002a11117c10 */ /* 0x000fe200087fe4ff */
[----:B------:R-:W-:Y:S01]  /*7100*/  UMOV UR47, 0xffffffff ;  /* 0xffffffff002f7882 */ /* 0x000fe20000000000 */
[----:B------:R-:W-:Y:S01]  /*7110*/  ISETP.GE.U32.AND P0, PT, R16, UR4, PT ;  /* 0x0000000410007c0c */ /* 0x000fe2000bf06070 */
[----:B------:R-:W-:Y:S01]  /*7120*/  IMAD.MOV.U32 R3, RZ, RZ, -0x1 ;  /* 0xffffffffff037424 */ /* 0x000fe200078e00ff */
[----:B------:R-:W-:Y:S02]  /*7130*/  PRMT R0, RZ, 0x7610, R0 ;  /* 0x00007610ff007816 */ /* 0x000fe40000000000 */
[----:B------:R-:W-:Y:S02]  /*7140*/  ISETP.GE.U32.AND.EX P0, PT, R17, UR5, PT, P0 ;  /* 0x0000000511007c0c */ /* 0x000fe4000bf06100 */
[----:B------:R-:W-:-:S11]  /*7150*/  MOV R8, 0xffffffff ;  /* 0xffffffff00087802 */ /* 0x000fd60000000f00 */
[----:B------:R-:W-:Y:S05]  /*7160*/  @P0 BRA `(.L_x_165) ;  /* 0x0000000400680947 */ /* 0x000fea0003800000 */
[----:B------:R-:W1:Y:S01]  /*7170*/  S2R R12, SR_CTAID.X ;  /* 0x00000000000c7919 */ /* 0x000e620000002500 */
[----:B------:R-:W2:Y:S01]  /*7180*/  LDC.64 R10, c[0x0][0x8d0] ;  /* 0x00023400ff0a7b82 */ /* 0x000ea20000000a00 */
[----:B------:R-:W-:Y:S01]  /*7190*/  ULDC UR4, c[0x0][0x150] ;  /* 0x0000540000047ab9 */ /* 0x000fe20000000800 */
[----:B------:R-:W-:Y:S01]  /*71a0*/  IMAD.MOV.U32 R8, RZ, RZ, R16 ;  /* 0x000000ffff087224 */ /* 0x000fe200078e0010 */
[----:B------:R-:W3:Y:S01]  /*71b0*/  S2R R26, SR_CTAID.Y ;  /* 0x00000000001a7919 */ /* 0x000ee20000002600 */
[----:B------:R-:W-:-:S04]  /*71c0*/  MOV R9, R17 ;  /* 0x0000001100097202 */ /* 0x000fc80000000f00 */
[----:B------:R-:W4:Y:S08]  /*71d0*/  LDC R25, c[0x0][0x144] ;  /* 0x00005100ff197b82 */ /* 0x000f300000000800 */
[----:B------:R-:W3:Y:S08]  /*71e0*/  LDC R0, c[0x0][0x8d8] ;  /* 0x00023600ff007b82 */ /* 0x000ef00000000800 */
[----:B------:R-:W3:Y:S01]  /*71f0*/  LDC.64 R20, c[0x0][0x8c8] ;  /* 0x00023200ff147b82 */ /* 0x000ee20000000a00 */
[----:B--2---:R-:W-:-:S04]  /*7200*/  ISETP.NE.U32.AND P0, PT, R10, RZ, PT ;  /* 0x000000ff0a00720c */ /* 0x004fc80003f05070 */
[----:B------:R-:W-:Y:S02]  /*7210*/  ISETP.NE.AND.EX P0, PT, R11, RZ, PT, P0 ;  /* 0x000000ff0b00720c */ /* 0x000fe40003f05300 */
[----:B-1----:R-:W-:-:S05]  /*7220*/  I2FP.F32.U32 R3, R12 ;  /* 0x0000000c00037245 */ /* 0x002fca0000201000 */
[----:B------:R-:W-:-:S04]  /*7230*/  FMUL R3, R3, UR4 ;  /* 0x0000000403037c20 */ /* 0x000fc80008400000 */
[----:B------:R1:W2:Y:S02]  /*7240*/  F2I.U32.TRUNC.NTZ R24, R3 ;  /* 0x0000000300187305 */ /* 0x0002a4000020f000 */
[----:B----4-:R-:W-:Y:S05]  /*7250*/  @!P0 BRA `(.L_x_166) ;  /* 0x0000000000288947 */ /* 0x010fea0003800000 */
[----:B-1----:R-:W1:Y:S02]  /*7260*/  LDC R3, c[0x0][0x8dc] ;  /* 0x00023700ff037b82 */ /* 0x002e640000000800 */
[----:B-1----:R-:W-:-:S05]  /*7270*/  IADD3 R3, P0, R16, R3, RZ ;  /* 0x0000000310037210 */ /* 0x002fca0007f1e0ff */
[----:B------:R-:W-:-:S04]  /*7280*/  IMAD.X R13, RZ, RZ, R17, P0 ;  /* 0x000000ffff0d7224 */ /* 0x000fc800000e0611 */
[----:B------:R-:W-:-:S04]  /*7290*/  IMAD.WIDE.U32 R4, R13, R10, RZ ;  /* 0x0000000a0d047225 */ /* 0x000fc800078e00ff */
[----:B------:R-:W-:-:S04]  /*72a0*/  IMAD.WIDE.U32 R6, P0, R3, R11, R4 ;  /* 0x0000000b03067225 */ /* 0x000fc80007800004 */
[----:B------:R-:W-:Y:S01]  /*72b0*/  IMAD.WIDE.U32 R4, R3, R10, RZ ;  /* 0x0000000a03047225 */ /* 0x000fe200078e00ff */
[----:B------:R-:W-:-:S03]  /*72c0*/  IADD3.X R9, RZ, RZ, RZ, P0, !PT ;  /* 0x000000ffff097210 */ /* 0x000fc600007fe4ff */
[----:B------:R-:W-:Y:S01]  /*72d0*/  IMAD.MOV.U32 R8, RZ, RZ, R7 ;  /* 0x000000ffff087224 */ /* 0x000fe200078e0007 */
[----:B------:R-:W-:-:S05]  /*72e0*/  IADD3 RZ, P0, R5, R6, RZ ;  /* 0x0000000605ff7210 */ /* 0x000fca0007f1e0ff */
[----:B------:R-:W-:-:S08]  /*72f0*/  IMAD.WIDE.U32.X R8, R13, R11, R8, P0 ;  /* 0x0000000b0d087225 */ /* 0x000fd000000e0408 */
.L_x_166:
[----:B------:R-:W4:Y:S01]  /*7300*/  LDC.64 R14, c[0x0][0x8e8] ;  /* 0x00023a00ff0e7b82 */ /* 0x000f220000000a00 */
[-CC-:B---3--:R-:W-:Y:S01]  /*7310*/  SHF.R.U64 R32, R8, R0.reuse, R9.reuse ;  /* 0x0000000008207219 */ /* 0x188fe20000001209 */
[----:B--2---:R-:W-:Y:S01]  /*7320*/  IMAD.MOV R24, RZ, RZ, -R24 ;  /* 0x000000ffff187224 */ /* 0x004fe200078e0a18 */
[----:B------:R-:W-:Y:S01]  /*7330*/  SHF.R.U32.HI R0, RZ, R0, R9 ;  /* 0x00000000ff007219 */ /* 0x000fe20000011609 */
[----:B------:R-:W-:Y:S01]  /*7340*/  ULDC UR4, c[0x0][0x154] ;  /* 0x0000550000047ab9 */ /* 0x000fe20000000800 */
[----:B-1----:R-:W-:Y:S01]  /*7350*/  IADD3 R3, P0, RZ, -R32, RZ ;  /* 0x80000020ff037210 */ /* 0x002fe20007f1e0ff */
[----:B------:R-:W-:Y:S01]  /*7360*/  IMAD R28, R25, R24, R12 ;  /* 0x00000018191c7224 */ /* 0x000fe200078e020c */
[----:B------:R-:W-:Y:S01]  /*7370*/  MOV R7, 0x1 ;  /* 0x0000000100077802 */ /* 0x000fe20000000f00 */
[----:B------:R-:W1:Y:S01]  /*7380*/  LDC R6, c[0x0][0x8c0] ;  /* 0x00023000ff067b82 */ /* 0x000e620000000800 */
[----:B------:R-:W-:-:S05]  /*7390*/  IADD3.X R5, RZ, ~R0, RZ, P0, !PT ;  /* 0x80000000ff057210 */ /* 0x000fca00007fe4ff */
[-C--:B------:R-:W-:Y:S02]  /*73a0*/  IMAD R0, R5, R20.reuse, RZ ;  /* 0x0000001405007224 */ /* 0x080fe400078e02ff */
[----:B------:R-:W2:Y:S01]  /*73b0*/  LDC R8, c[0x0][0x8b0] ;  /* 0x00022c00ff087b82 */ /* 0x000ea20000000800 */
[----:B------:R-:W-:-:S04]  /*73c0*/  IMAD.WIDE.U32 R4, R3, R20, R16 ;  /* 0x0000001403047225 */ /* 0x000fc800078e0010 */
[----:B------:R-:W-:Y:S01]  /*73d0*/  IMAD R3, R3, R21, R0 ;  /* 0x0000001503037224 */ /* 0x000fe200078e0200 */
[----:B------:R-:W-:Y:S02]  /*73e0*/  I2FP.F32.U32 R0, R26 ;  /* 0x0000001a00007245 */ /* 0x000fe40000201000 */
[----:B------:R-:W3:Y:S01]  /*73f0*/  LDC R30, c[0x0][0x900] ;  /* 0x00024000ff1e7b82 */ /* 0x000ee20000000800 */
[----:B----4-:R-:W-:Y:S02]  /*7400*/  ISETP.NE.U32.AND P0, PT, R14, RZ, PT ;  /* 0x000000ff0e00720c */ /* 0x010fe40003f05070 */
[----:B------:R-:W-:Y:S01]  /*7410*/  IADD3 R3, R5, R3, RZ ;  /* 0x0000000305037210 */ /* 0x000fe20007ffe0ff */
[----:B------:R-:W-:Y:S01]  /*7420*/  FMUL R0, R0, UR4 ;  /* 0x0000000400007c20 */ /* 0x000fe20008400000 */
[----:B------:R-:W-:Y:S01]  /*7430*/  ISETP.NE.AND.EX P0, PT, R15, RZ, PT, P0 ;  /* 0x000000ff0f00720c */ /* 0x000fe20003f05300 */
[----:B------:R-:W-:Y:S02]  /*7440*/  IMAD.MOV.U32 R5, RZ, RZ, -0x1 ;  /* 0xffffffffff057424 */ /* 0x000fe400078e00ff */
[----:B------:R-:W4:Y:S01]  /*7450*/  LDC R21, c[0x0][0x148] ;  /* 0x00005200ff157b82 */ /* 0x000f220000000800 */
[-CC-:B-1----:R-:W-:Y:S01]  /*7460*/  SHF.R.U64 R12, R4, R6.reuse, R3.reuse ;  /* 0x00000006040c7219 */ /* 0x182fe20000001203 */
[----:B------:R1:W1:Y:S01]  /*7470*/  F2I.U32.TRUNC.NTZ R20, R0 ;  /* 0x0000000000147305 */ /* 0x000262000020f000 */
[----:B------:R-:W-:-:S05]  /*7480*/  SHF.R.U32.HI R3, RZ, R6, R3 ;  /* 0x00000006ff037219 */ /* 0x000fca0000011603 */
[----:B------:R-:W1:Y:S01]  /*7490*/  LDC R24, c[0x0][0x8a8] ;  /* 0x00022a00ff187b82 */ /* 0x000e620000000800 */
[-CC-:B--2---:R-:W-:Y:S02]  /*74a0*/  SHF.R.U64 R10, R12, R8.reuse, R3.reuse ;  /* 0x000000080c0a7219 */ /* 0x184fe40000001203 */
[----:B------:R-:W-:-:S05]  /*74b0*/  SHF.R.U32.HI R3, RZ, R8, R3 ;  /* 0x00000008ff037219 */ /* 0x000fca0000011603 */
[----:B------:R-:W2:Y:S01]  /*74c0*/  LDC R27, c[0x0][0x8f0] ;  /* 0x00023c00ff1b7b82 */ /* 0x000ea20000000800 */
[-C--:B---3--:R-:W-:Y:S02]  /*74d0*/  SHF.L.U32 R4, R5, R30.reuse, RZ ;  /* 0x0000001e05047219 */ /* 0x088fe400000006ff */
[-CC-:B------:R-:W-:Y:S02]  /*74e0*/  SHF.R.U64 R13, R10, R30.reuse, R3.reuse ;  /* 0x0000001e0a0d7219 */ /* 0x180fe40000001203 */
[----:B------:R-:W-:Y:S02]  /*74f0*/  SHF.R.U32.HI R5, RZ, R30, R3 ;  /* 0x0000001eff057219 */ /* 0x000fe40000011603 */
[----:B------:R-:W-:Y:S01]  /*7500*/  LOP3.LUT R25, RZ, R4, RZ, 0x33, !PT ;  /* 0x00000004ff197212 */ /* 0x000fe200078e33ff */
[----:B------:R-:W3:Y:S01]  /*7510*/  LDC R29, c[0x0][0x8e0] ;  /* 0x00023800ff1d7b82 */ /* 0x000ee20000000800 */
[----:B------:R-:W-:Y:S01]  /*7520*/  SHF.L.U32 R30, R7, R30, RZ ;  /* 0x0000001e071e7219 */ /* 0x000fe200000006ff */
[----:B------:R-:W-:-:S06]  /*7530*/  IMAD.MOV.U32 R4, RZ, RZ, R13 ;  /* 0x000000ffff047224 */ /* 0x000fcc00078e000d */
[----:B------:R-:W1:Y:S01]  /*7540*/  LDC R31, c[0x0][0x8b8] ;  /* 0x00022e00ff1f7b82 */ /* 0x000e620000000800 */
[----:B------:R-:W-:Y:S05]  /*7550*/  @!P0 BRA `(.L_x_167) ;  /* 0x0000000000288947 */ /* 0x000fea0003800000 */
[----:B-1----:R-:W1:Y:S02]  /*7560*/  LDC R0, c[0x0][0x8f4] ;  /* 0x00023d00ff007b82 */ /* 0x002e640000000800 */
[----:B-1----:R-:W-:-:S04]  /*7570*/  IADD3 R3, P0, R13, R0, RZ ;  /* 0x000000000d037210 */ /* 0x002fc80007f1e0ff */
[----:B------:R-:W-:-:S05]  /*7580*/  IADD3.X R11, RZ, R5, RZ, P0, !PT ;  /* 0x00000005ff0b7210 */ /* 0x000fca00007fe4ff */
[----:B------:R-:W-:-:S04]  /*7590*/  IMAD.WIDE.U32 R4, R11, R14, RZ ;  /* 0x0000000e0b047225 */ /* 0x000fc800078e00ff */
[----:B------:R-:W-:-:S04]  /*75a0*/  IMAD.WIDE.U32 R6, P0, R3, R15, R4 ;  /* 0x0000000f03067225 */ /* 0x000fc80007800004 */
[----:B------:R-:W-:Y:S01]  /*75b0*/  IMAD.WIDE.U32 R4, R3, R14, RZ ;  /* 0x0000000e03047225 */ /* 0x000fe200078e00ff */
[----:B------:R-:W-:-:S03]  /*75c0*/  MOV R8, R7 ;  /* 0x0000000700087202 */ /* 0x000fc60000000f00 */
[----:B------:R-:W-:Y:S01]  /*75d0*/  IMAD.X R9, RZ, RZ, RZ, P0 ;  /* 0x000000ffff097224 */ /* 0x000fe200000e06ff */
[----:B------:R-:W-:-:S05]  /*75e0*/  IADD3 RZ, P0, R5, R6, RZ ;  /* 0x0000000605ff7210 */ /* 0x000fca0007f1e0ff */
[----:B------:R-:W-:-:S08]  /*75f0*/  IMAD.WIDE.U32.X R4, R11, R15, R8, P0 ;  /* 0x0000000f0b047225 */ /* 0x000fd000000e0408 */
.L_x_167:
[----:B------:R-:W-:Y:S01]  /*7600*/  ISETP.NE.AND P0, PT, R2, 0x1, PT ;  /* 0x000000010200780c */ /* 0x000fe20003f05270 */
[----:B-1----:R-:W-:Y:S01]  /*7610*/  IMAD.MOV R20, RZ, RZ, -R20 ;  /* 0x000000ffff147224 */ /* 0x002fe200078e0a14 */
[----:B--2---:R-:W-:Y:S02]  /*7620*/  SHF.R.U64 R0, R4, R27, R5 ;  /* 0x0000001b04007219 */ /* 0x004fe40000001205 */
[----:B------:R-:W-:Y:S02]  /*7630*/  LOP3.LUT R3, R10, R25, RZ, 0xc0, !PT ;  /* 0x000000190a037212 */ /* 0x000fe400078ec0ff */
[----:B------:R-:W-:Y:S01]  /*7640*/  IADD3 R5, R24, -0x1, RZ ;  /* 0xffffffff18057810 */ /* 0x000fe20007ffe0ff */
[----:B------:R-:W-:Y:S01]  /*7650*/  IMAD.MOV R4, RZ, RZ, -R0 ;  /* 0x000000ffff047224 */ /* 0x000fe200078e0a00 */
[----:B------:R-:W-:Y:S01]  /*7660*/  R2UR UR47, R32 ;  /* 0x00000000202f72ca */ /* 0x000fe200000e0000 */
[----:B------:R-:W-:Y:S01]  /*7670*/  IMAD R3, R30, R0, R3 ;  /* 0x000000001e037224 */ /* 0x000fe200078e0203 */
[----:B------:R-:W-:Y:S01]  /*7680*/  LOP3.LUT R5, R12, R5, RZ, 0xc0, !PT ;  /* 0x000000050c057212 */ /* 0x000fe200078ec0ff */
[----:B---3--:R-:W-:Y:S01]  /*7690*/  IMAD R0, R4, R29, R13 ;  /* 0x0000001d04007224 */ /* 0x008fe200078e020d */
[----:B------:R-:W-:Y:S01]  /*76a0*/  MOV R4, 0x1 ;  /* 0x0000000100047802 */ /* 0x000fe20000000f00 */
[----:B----4-:R-:W-:-:S02]  /*76b0*/  @P0 IMAD R28, R21, R20, R26 ;  /* 0x00000014151c0224 */ /* 0x010fc400078e021a */
[----:B------:R-:W-:Y:S02]  /*76c0*/  IMAD R0, R0, R24, R5 ;  /* 0x0000001800007224 */ /* 0x000fe400078e0205 */
[----:B------:R-:W-:-:S05]  /*76d0*/  IMAD R3, R3, R31, R28 ;  /* 0x0000001f03037224 */ /* 0x000fca00078e021c */
[----:B------:R-:W-:Y:S02]  /*76e0*/  SEL R8, R0, R3, !P0 ;  /* 0x0000000300087207 */ /* 0x000fe40004000000 */
[----:B------:R-:W-:Y:S02]  /*76f0*/  SEL R3, R3, R0, !P0 ;  /* 0x0000000003037207 */ /* 0x000fe40004000000 */
[----:B------:R-:W-:-:S07]  /*7700*/  PRMT R0, R4, 0x7610, R0 ;  /* 0x0000761004007816 */ /* 0x000fce0000000000 */
.L_x_165:
[----:B------:R-:W-:Y:S01]  /*7710*/  LOP3.LUT P0, RZ, R0, 0xff, RZ, 0xc0, !PT ;  /* 0x000000ff00ff7812 */ /* 0x000fe2000780c0ff */
[----:B------:R-:W-:-:S04]  /*7720*/  UIMAD.WIDE.U32 UR4, UR51, -0xf0f0f0f, URZ ;  /* 0xf0f0f0f1330478a5 */ /* 0x000fc8000f8e003f */
[----:B------:R-:W-:-:S04]  /*7730*/  USHF.R.U32.HI UR4, URZ, 0x4, UR5 ;  /* 0x000000043f047899 */ /* 0x000fc80008011605 */
[----:B------:R-:W-:-:S04]  /*7740*/  UIMAD UR4, UR4, -0x11, UR51 ;  /* 0xffffffef040478a4 */ /* 0x000fc8000f8e0233 */
[----:B------:R-:W-:Y:S08]  /*7750*/  @P0 BRA `(.L_x_168) ;  /* 0xffffff9c00b00947 */ /* 0x000ff0000383ffff */
[----:B------:R-:W-:-:S04]  /*7760*/  DEPBAR.LE SB0, 0x0 ;  /* 0x000080000000791a */ /* 0x000fc80000000000 */
[----:B------:R-:W-:Y:S05]  /*7770*/  EXIT ;  /* 0x000000000000794d */ /* 0x000fea0003800000 */
.L_x_9:
[----:B------:R-:W-:Y:S01]  /*7780*/  ULDC.64 UR4, c[0x0][0x8f8] ;  /* 0x00023e0000047ab9 */ /* 0x000fe20000000a00 */
[----:B------:R-:W-:Y:S01]  /*7790*/  PRMT R12, RZ, 0x7610, R12 ;  /* 0x00007610ff0c7816 */ /* 0x000fe2000000000c */
[----:B------:R-:W-:Y:S01]  /*77a0*/  IMAD.MOV.U32 R5, RZ, RZ, -0x1 ;  /* 0xffffffffff057424 */ /* 0x000fe200078e00ff */
[----:B------:R-:W-:Y:S01]  /*77b0*/  ISETP.GE.U32.AND P1, PT, R16, UR4, PT ;  /* 0x0000000410007c0c */ /* 0x000fe2000bf26070 */
[----:B------:R-:W-:Y:S01]  /*77c0*/  IMAD.MOV.U32 R6, RZ, RZ, -0x1 ;  /* 0xffffffffff067424 */ /* 0x000fe200078e00ff */
[----:B------:R-:W-:Y:S02]  /*77d0*/  MOV R4, 0xffffffff ;  /* 0xffffffff00047802 */ /* 0x000fe40000000f00 */
[----:B------:R-:W-:-:S13]  /*77e0*/  ISETP.GE.U32.AND.EX P1, PT, R17, UR5, PT, P1 ;  /* 0x0000000511007c0c */ /* 0x000fda000bf26110 */
[----:B------:R-:W-:Y:S05]  /*77f0*/  @P1 BRA `(.L_x_169) ;  /* 0x00000004005c1947 */ /* 0x000fea0003800000 */
[----:B------:R-:W1:Y:S01]  /*7800*/  LDC.64 R20, c[0x0][0x8d0] ;  /* 0x00023400ff147b82 */ /* 0x000e620000000a00 */
[----:B------:R-:W-:Y:S01]  /*7810*/  MOV R14, R16 ;  /* 0x00000010000e7202 */ /* 0x000fe20000000f00 */
[----:B------:R-:W-:-:S06]  /*7820*/  IMAD.MOV.U32 R15, RZ, RZ, R17 ;  /* 0x000000ffff0f7224 */ /* 0x000fcc00078e0011 */
        /* <DEDUP_REMOVED lines=15> */
.L_x_170:
[--C-:B------:R-:W-:Y:S01]  /*7920*/  SHF.R.U64 R14, R14, R6, R15.reuse ;  /* 0x000000060e0e7219 */ /* 0x100fe2000000120f */
[----:B------:R-:W1:Y:S01]  /*7930*/  LDC R12, c[0x0][0x8c0] ;  /* 0x00023000ff0c7b82 */ /* 0x000e620000000800 */
[----:B------:R-:W-:Y:S01]  /*7940*/  I2FP.F32.U32 R5, R10 ;  /* 0x0000000a00057245 */ /* 0x000fe20000201000 */
[----:B------:R-:W-:Y:S01]  /*7950*/  ULDC UR4, c[0x0][0x150] ;  /* 0x0000540000047ab9 */ /* 0x000fe20000000800 */
[----:B------:R-:W-:Y:S02]  /*7960*/  SHF.R.U32.HI R4, RZ, R6, R15 ;  /* 0x00000006ff047219 */ /* 0x000fe4000001160f */
[----:B------:R-:W-:Y:S01]  /*7970*/  IADD3 R11, P1, RZ, -R14, RZ ;  /* 0x8000000eff0b7210 */ /* 0x000fe20007f3e0ff */
[----:B------:R-:W-:Y:S01]  /*7980*/  FMUL R15, R5, UR4 ;  /* 0x00000004050f7c20 */ /* 0x000fe20008400000 */
[----:B------:R-:W-:Y:S01]  /*7990*/  ULDC UR4, c[0x0][0x154] ;  /* 0x0000550000047ab9 */ /* 0x000fe20000000800 */
[----:B------:R-:W2:Y:S02]  /*79a0*/  LDC.64 R28, c[0x0][0x8e8] ;  /* 0x00023a00ff1c7b82 */ /* 0x000ea40000000a00 */
[----:B------:R-:W-:-:S02]  /*79b0*/  IMAD.X R13, RZ, RZ, ~R4, P1 ;  /* 0x000000ffff0d7224 */ /* 0x000fc400008e0e04 */
[----:B------:R-:W3:Y:S01]  /*79c0*/  F2I.U32.TRUNC.NTZ R15, R15 ;  /* 0x0000000f000f7305 */ /* 0x000ee2000020f000 */
[----:B------:R-:W-:-:S03]  /*79d0*/  IMAD.WIDE.U32 R4, R11, R24, R16 ;  /* 0x000000180b047225 */ /* 0x000fc600078e0010 */
[----:B------:R-:W4:Y:S01]  /*79e0*/  LDC R21, c[0x0][0x144] ;  /* 0x00005100ff157b82 */ /* 0x000f220000000800 */
[----:B------:R-:W-:-:S04]  /*79f0*/  IMAD R6, R13, R24, RZ ;  /* 0x000000180d067224 */ /* 0x000fc800078e02ff */
[----:B------:R-:W-:-:S03]  /*7a00*/  IMAD R11, R11, R25, R6 ;  /* 0x000000190b0b7224 */ /* 0x000fc600078e0206 */
[----:B------:R-:W5:Y:S02]  /*7a10*/  LDC R20, c[0x0][0x8b0] ;  /* 0x00022c00ff147b82 */ /* 0x000f640000000800 */
[----:B------:R-:W-:Y:S02]  /*7a20*/  IADD3 R5, R5, R11, RZ ;  /* 0x0000000b05057210 */ /* 0x000fe40007ffe0ff */
[----:B------:R-:W-:Y:S02]  /*7a30*/  I2FP.F32.U32 R11, R7 ;  /* 0x00000007000b7245 */ /* 0x000fe40000201000 */
[-C--:B-1----:R-:W-:Y:S01]  /*7a40*/  SHF.R.U64 R6, R4, R12.reuse, R5 ;  /* 0x0000000c04067219 */ /* 0x082fe20000001205 */
[----:B---3--:R-:W-:Y:S01]  /*7a50*/  IMAD.MOV R4, RZ, RZ, -R15 ;  /* 0x000000ffff047224 */ /* 0x008fe200078e0a0f */
[----:B------:R-:W1:Y:S01]  /*7a60*/  LDC R13, c[0x0][0x900] ;  /* 0x00024000ff0d7b82 */ /* 0x000e620000000800 */
[----:B--2---:R-:W-:Y:S01]  /*7a70*/  ISETP.NE.U32.AND P1, PT, R28, RZ, PT ;  /* 0x000000ff1c00720c */ /* 0x004fe20003f25070 */
[----:B------:R-:W-:Y:S01]  /*7a80*/  FMUL R11, R11, UR4 ;  /* 0x000000040b0b7c20 */ /* 0x000fe20008400000 */
[----:B------:R-:W-:-:S02]  /*7a90*/  SHF.R.U32.HI R5, RZ, R12, R5 ;  /* 0x0000000cff057219 */ /* 0x000fc40000011605 */
[----:B------:R-:W-:Y:S02]  /*7aa0*/  ISETP.NE.AND.EX P1, PT, R29, RZ, PT, P1 ;  /* 0x000000ff1d00720c */ /* 0x000fe40003f25310 */
[----:B------:R-:W-:Y:S01]  /*7ab0*/  MOV R12, 0xffffffff ;  /* 0xffffffff000c7802 */ /* 0x000fe20000000f00 */
[----:B------:R-:W2:Y:S01]  /*7ac0*/  LDC R22, c[0x0][0x148] ;  /* 0x00005200ff167b82 */ /* 0x000ea20000000800 */
[----:B----4-:R-:W-:Y:S02]  /*7ad0*/  IMAD R26, R21, R4, R10 ;  /* 0x00000004151a7224 */ /* 0x010fe400078e020a */
[----:B------:R-:W-:-:S05]  /*7ae0*/  IMAD.MOV.U32 R10, RZ, RZ, 0x1 ;  /* 0x00000001ff0a7424 */ /* 0x000fca00078e00ff */
[----:B------:R-:W3:Y:S01]  /*7af0*/  LDC R24, c[0x0][0x8a8] ;  /* 0x00022a00ff187b82 */ /* 0x000ee20000000800 */
[-CC-:B-----5:R-:W-:Y:S02]  /*7b00*/  SHF.R.U64 R21, R6, R20.reuse, R5.reuse ;  /* 0x0000001406157219 */ /* 0x1a0fe40000001205 */
[----:B------:R-:W-:Y:S02]  /*7b10*/  SHF.R.U32.HI R4, RZ, R20, R5 ;  /* 0x00000014ff047219 */ /* 0x000fe40000011605 */
[----:B------:R4:W1:Y:S03]  /*7b20*/  F2I.U32.TRUNC.NTZ R20, R11 ;  /* 0x0000000b00147305 */ /* 0x000866000020f000 */
[----:B------:R-:W2:Y:S01]  /*7b30*/  LDC R25, c[0x0][0x8f0] ;  /* 0x00023c00ff197b82 */ /* 0x000ea20000000800 */
[-C--:B-1----:R-:W-:Y:S02]  /*7b40*/  SHF.L.U32 R12, R12, R13.reuse, RZ ;  /* 0x0000000d0c0c7219 */ /* 0x082fe400000006ff */
[----:B------:R-:W-:-:S02]  /*7b50*/  SHF.R.U64 R23, R21, R13, R4 ;  /* 0x0000000d15177219 */ /* 0x000fc40000001204 */
[-C--:B------:R-:W-:Y:S02]  /*7b60*/  SHF.R.U32.HI R5, RZ, R13.reuse, R4 ;  /* 0x0000000dff057219 */ /* 0x080fe40000011604 */
[----:B------:R-:W-:Y:S01]  /*7b70*/  SHF.L.U32 R30, R10, R13, RZ ;  /* 0x0000000d0a1e7219 */ /* 0x000fe200000006ff */
[----:B------:R-:W1:Y:S01]  /*7b80*/  LDC R27, c[0x0][0x8e0] ;  /* 0x00023800ff1b7b82 */ /* 0x000e620000000800 */
[----:B------:R-:W-:Y:S02]  /*7b90*/  LOP3.LUT R32, RZ, R12, RZ, 0x33, !PT ;  /* 0x0000000cff207212 */ /* 0x000fe400078e33ff */
[----:B------:R-:W-:-:S05]  /*7ba0*/  MOV R4, R23 ;  /* 0x0000001700047202 */ /* 0x000fca0000000f00 */
[----:B------:R-:W1:Y:S01]  /*7bb0*/  LDC R31, c[0x0][0x8b8] ;  /* 0x00022e00ff1f7b82 */ /* 0x000e620000000800 */
[----:B----4-:R-:W-:Y:S05]  /*7bc0*/  @!P1 BRA `(.L_x_171) ;  /* 0x0000000000289947 */ /* 0x010fea0003800000 */
[----:B------:R-:W4:Y:S02]  /*7bd0*/  LDC R4, c[0x0][0x8f4] ;  /* 0x00023d00ff047b82 */ /* 0x000f240000000800 */
[----:B----4-:R-:W-:-:S05]  /*7be0*/  IADD3 R13, P1, R23, R4, RZ ;  /* 0x00000004170d7210 */ /* 0x010fca0007f3e0ff */
        /* <DEDUP_REMOVED lines=8> */
.L_x_171:
[----:B------:R-:W-:Y:S01]  /*7c70*/  ISETP.NE.AND P1, PT, R2, 0x1, PT ;  /* 0x000000010200780c */ /* 0x000fe20003f25270 */
[----:B---3--:R-:W-:Y:S01]  /*7c80*/  VIADD R11, R24, 0xffffffff ;  /* 0xffffffff180b7836 */ /* 0x008fe20000000000 */
[----:B--2---:R-:W-:Y:S01]  /*7c90*/  SHF.R.U64 R5, R4, R25, R5 ;  /* 0x0000001904057219 */ /* 0x004fe20000001205 */
[----:B------:R-:W-:Y:S01]  /*7ca0*/  IMAD.MOV.U32 R12, RZ, RZ, 0x1 ;  /* 0x00000001ff0c7424 */ /* 0x000fe200078e00ff */
[----:B------:R-:W-:Y:S02]  /*7cb0*/  IADD3 R20, -R20, RZ, RZ ;  /* 0x000000ff14147210 */ /* 0x000fe40007ffe1ff */
[----:B------:R-:W-:Y:S02]  /*7cc0*/  LOP3.LUT R4, R21, R32, RZ, 0xc0, !PT ;  /* 0x0000002015047212 */ /* 0x000fe400078ec0ff */
[----:B------:R-:W-:-:S03]  /*7cd0*/  IADD3 R10, -R5, RZ, RZ ;  /* 0x000000ff050a7210 */ /* 0x000fc60007ffe1ff */
[----:B------:R-:W-:Y:S02]  /*7ce0*/  IMAD R5, R30, R5, R4 ;  /* 0x000000051e057224 */ /* 0x000fe400078e0204 */
[----:B------:R-:W-:Y:S01]  /*7cf0*/  @P1 IMAD R26, R22, R20, R7 ;  /* 0x00000014161a1224 */ /* 0x000fe200078e0207 */
[----:B------:R-:W-:Y:S01]  /*7d00*/  LOP3.LUT R7, R6, R11, RZ, 0xc0, !PT ;  /* 0x0000000b06077212 */ /* 0x000fe200078ec0ff */
[----:B-1----:R-:W-:Y:S02]  /*7d10*/  IMAD R4, R10, R27, R23 ;  /* 0x0000001b0a047224 */ /* 0x002fe400078e0217 */
[----:B------:R-:W-:Y:S02]  /*7d20*/  IMAD R5, R5, R31, R26 ;  /* 0x0000001f05057224 */ /* 0x000fe400078e021a */
[----:B------:R-:W-:-:S05]  /*7d30*/  IMAD R6, R4, R24, R7 ;  /* 0x0000001804067224 */ /* 0x000fca00078e0207 */
[----:B------:R-:W-:Y:S02]  /*7d40*/  SEL R4, R6, R5, !P1 ;  /* 0x0000000506047207 */ /* 0x000fe40004800000 */
[----:B------:R-:W-:Y:S02]  /*7d50*/  SEL R5, R5, R6, !P1 ;  /* 0x0000000605057207 */ /* 0x000fe40004800000 */
[----:B------:R-:W-:-:S07]  /*7d60*/  MOV R6, R14 ;  /* 0x0000000e00067202 */ /* 0x000fce0000000f00 */
.L_x_169:
[----:B------:R-:W-:-:S08]  /*7d70*/  NOP ;  /* 0x0000000000007918 */ /* 0x000fd00000000000 */
[----:B------:R-:W1:-:S00]  /*7d80*/  USETMAXREG.DEALLOC.CTAPOOL 0x28 ;  /* 0x00000028000079c8 */ /* 0x000e4000080e0500 */
[----:B-1----:R-:W-:-:S13]  /*7d90*/  ISETP.NE.AND P1, PT, R3, 0x1, PT ;  /* 0x000000010300780c */ /* 0x002fda0003f25270 */
[----:B------:R-:W-:Y:S05]  /*7da0*/  @!P1 EXIT ;  /* 0x000000000000994d */ /* 0x000fea0003800000 */
[----:B------:R-:W-:Y:S05]  /*7db0*/  @!P4 BRA `(.L_x_172) ;  /* 0x0000000c00c4c947 */ /* 0x000fea0003800000 */
[----:B------:R-:W-:-:S13]  /*7dc0*/  ISETP.NE.OR P0, PT, R3, 0x2, P0 ;  /* 0x000000020300780c */ /* 0x000fda0000705670 */
[----:B------:R-:W-:Y:S05]  /*7dd0*/  @P0 EXIT ;  /* 0x000000000000094d */ /* 0x000fea0003800000 */
[----:B------:R-:W-:-:S13]  /*7de0*/  LOP3.LUT P1, RZ, R12, 0xff, RZ, 0xc0, !PT ;  /* 0x000000ff0cff7812 */ /* 0x000fda000782c0ff */
[----:B------:R-:W-:Y:S05]  /*7df0*/  @!P1 BRA `(.L_x_173) ;  /* 0x0000000000189947 */ /* 0x000fea0003800000 */
[----:B------:R-:W-:Y:S01]  /*7e00*/  UMOV UR4, 0x400 ;  /* 0x0000040000047882 */ /* 0x000fe20000000000 */
[----:B------:R-:W-:Y:S01]  /*7e10*/  IMAD.MOV.U32 R3, RZ, RZ, RZ ;  /* 0x000000ffff037224 */ /* 0x000fe200078e00ff */
[----:B------:R-:W-:-:S04]  /*7e20*/  ULEA UR4, UR43, UR4, 0x18 ;  /* 0x000000042b047291 */ /* 0x000fc8000f8ec03f */
[----:B------:R-:W-:-:S05]  /*7e30*/  SHF.L.U32 R3, R3, 0x1f, RZ ;  /* 0x0000001f03037819 */ /* 0x000fca00000006ff */
[----:B------:R-:W1:Y:S02]  /*7e40*/  SYNCS.PHASECHK.TRANS64.TRYWAIT P0, [UR4+0x138], R3 ;  /* 0x00013803ff0075a7 */ /* 0x000e640008000144 */
[----:B-1----:R-:W-:Y:S05]  /*7e50*/  @!P0 BRA `(.L_x_174) ;  /* 0x0000002400b08947 */ /* 0x002fea0003800000 */
.L_x_173:
[----:B-1----:R-:W-:Y:S01]  /*7e60*/  PRMT R3, RZ, 0x7610, R3 ;  /* 0x00007610ff037816 */ /* 0x002fe20000000003 */
[----:B------:R-:W-:Y:S06]  /*7e70*/  @P3 BRA `(.L_x_175) ;  /* 0x0000000000243947 */ /* 0x000fec0003800000 */
[----:B------:R-:W-:Y:S02]  /*7e80*/  ULDC.64 UR4, c[0x0][0x588] ;  /* 0x0001620000047ab9 */ /* 0x000fe40000000a00 */
[----:B------:R-:W-:-:S04]  /*7e90*/  ISETP.NE.U32.AND P0, PT, RZ, UR4, PT ;  /* 0x00000004ff007c0c */ /* 0x000fc8000bf05070 */
[----:B------:R-:W-:-:S13]  /*7ea0*/  ISETP.NE.AND.EX P0, PT, RZ, UR5, PT, P0 ;  /* 0x00000005ff007c0c */ /* 0x000fda000bf05300 */
[----:B------:R-:W-:Y:S05]  /*7eb0*/  @!P0 BRA `(.L_x_176) ;  /* 0x00000000000c8947 */ /* 0x000fea0003800000 */
[----:B------:R2:W5:Y:S01]  /*7ec0*/  LDG.E R8, desc[UR38][R8.64] ;  /* 0x0000002608087981 */ /* 0x000562000c1e1900 */
[----:B------:R-:W-:Y:S01]  /*7ed0*/  MOV R3, 0x1 ;  /* 0x0000000100037802 */ /* 0x000fe20000000f00 */
[----:B------:R-:W-:Y:S06]  /*7ee0*/  BRA `(.L_x_175) ;  /* 0x0000000000087947 */ /* 0x000fec0003800000 */
.L_x_176:
[----:B------:R-:W1:Y:S01]  /*7ef0*/  LDC R8, c[0x0][0x580] ;  /* 0x00016000ff087b82 */ /* 0x000e620000000800 */
[----:B------:R-:W-:-:S07]  /*7f00*/  IMAD.MOV.U32 R3, RZ, RZ, 0x1 ;  /* 0x00000001ff037424 */ /* 0x000fce00078e00ff */
.L_x_175:
[----:B--2---:R-:W-:Y:S01]  /*7f10*/  MOV R9, 0x1 ;  /* 0x0000000100097802 */ /* 0x004fe20000000f00 */
[----:B------:R-:W-:Y:S06]  /*7f20*/  @!P1 BRA `(.L_x_177) ;  /* 0x0000000c00109947 */ /* 0x000fec0003800000 */
[----:B------:R-:W2:Y:S01]  /*7f30*/  LDC R10, c[0x0][0x900] ;  /* 0x00024000ff0a7b82 */ /* 0x000ea20000000800 */
[----:B------:R-:W-:Y:S01]  /*7f40*/  IMAD.MOV.U32 R7, RZ, RZ, -0x1 ;  /* 0xffffffffff077424 */ /* 0x000fe200078e00ff */
[----:B------:R-:W-:Y:S01]  /*7f50*/  MOV R9, 0x1 ;  /* 0x0000000100097802 */ /* 0x000fe20000000f00 */
[----:B------:R-:W-:Y:S01]  /*7f60*/  ULDC.64 UR6, c[0x0][0x198] ;  /* 0x0000660000067ab9 */ /* 0x000fe20000000a00 */
[----:B------:R-:W-:Y:S01]  /*7f70*/  LOP3.LUT R11, R0, 0x2, RZ, 0xfc, !PT ;  /* 0x00000002000b7812 */ /* 0x000fe200078efcff */
[----:B------:R-:W-:Y:S01]  /*7f80*/  ULDC.64 UR22, c[0x0][0x588] ;  /* 0x0001620000167ab9 */ /* 0x000fe20000000a00 */
[----:B------:R-:W-:Y:S01]  /*7f90*/  ULDC.64 UR24, c[0x0][0x8f8] ;  /* 0x00023e0000187ab9 */ /* 0x000fe20000000a00 */
[----:B------:R-:W-:Y:S01]  /*7fa0*/  ULDC.64 UR14, c[0x0][0x590] ;  /* 0x00016400000e7ab9 */ /* 0x000fe20000000a00 */
[----:B------:R-:W3:Y:S01]  /*7fb0*/  LDC R12, c[0x0][0x8a8] ;  /* 0x00022a00ff0c7b82 */ /* 0x000ee20000000800 */
[-C--:B--2---:R-:W-:Y:S02]  /*7fc0*/  SHF.L.U32 R7, R7, R10.reuse, RZ ;  /* 0x0000000a07077219 */ /* 0x084fe400000006ff */
[----:B------:R-:W-:Y:S01]  /*7fd0*/  SHF.L.U32 R10, R9, R10, RZ ;  /* 0x0000000a090a7219 */ /* 0x000fe200000006ff */
[----:B------:R-:W-:Y:S01]  /*7fe0*/  IMAD.MOV.U32 R9, RZ, RZ, 0x1 ;  /* 0x00000001ff097424 */ /* 0x000fe200078e00ff */
[----:B------:R-:W-:-:S02]  /*7ff0*/  LOP3.LUT R13, RZ, R7, RZ, 0x33, !PT ;  /* 0x00000007ff0d7212 */ /* 0x000fc400078e33ff */
[----:B---3--:R-:W-:-:S07]  /*8000*/  IADD3 R12, R12, -0x1, RZ ;  /* 0xffffffff0c0c7810 */ /* 0x008fce0007ffe0ff */
.L_x_197:
[----:B------:R-:W-:Y:S02]  /*8010*/  ISETP.NE.U32.AND P0, PT, RZ, UR14, PT ;  /* 0x0000000eff007c0c */ /* 0x000fe4000bf05070 */
[----:B------:R-:W-:Y:S02]  /*8020*/  R2UR UR11, R5 ;  /* 0x00000000050b72ca */ /* 0x000fe400000e0000 */
[----:B------:R-:W-:Y:S02]  /*8030*/  R2UR UR10, R4 ;  /* 0x00000000040a72ca */ /* 0x000fe400000e0000 */
[----:B------:R-:W-:-:S09]  /*8040*/  ISETP.NE.AND.EX P0, PT, RZ, UR15, PT, P0 ;  /* 0x0000000fff007c0c */ /* 0x000fd2000bf05300 */
[----:B------:R-:W-:Y:S02]  /*8050*/  USHF.L.U32 UR11, UR11, 0x7, URZ ;  /* 0x000000070b0b7899 */ /* 0x000fe4000800063f */
[----:B------:R-:W-:Y:S02]  /*8060*/  USHF.L.U32 UR10, UR10, 0x6, URZ ;  /* 0x000000060a0a7899 */ /* 0x000fe4000800063f */
[----:B------:R-:W-:Y:S10]  /*8070*/  @!P0 BRA `(.L_x_178) ;  /* 0x00000000002c8947 */ /* 0x000ff40003800000 */
[----:B------:R-:W-:-:S04]  /*8080*/  ISETP.NE.U32.AND P1, PT, RZ, UR22, PT ;  /* 0x00000016ff007c0c */ /* 0x000fc8000bf25070 */
[----:B------:R-:W-:-:S13]  /*8090*/  ISETP.NE.AND.EX P1, PT, RZ, UR23, PT, P1 ;  /* 0x00000017ff007c0c */ /* 0x000fda000bf25310 */
[----:B------:R-:W-:Y:S05]  /*80a0*/  @!P1 BRA `(.L_x_179) ;  /* 0x0000000000189947 */ /* 0x000fea0003800000 */
[----:B------:R-:W2:Y:S01]  /*80b0*/  LDC.64 R4, c[0x0][0x588] ;  /* 0x00016200ff047b82 */ /* 0x000ea20000000a00 */
[----:B------:R-:W-:-:S04]  /*80c0*/  IMAD R3, R6, UR14, RZ ;  /* 0x0000000e06037c24 */ /* 0x000fc8000f8e02ff */
[----:B--2---:R-:W-:-:S05]  /*80d0*/  IMAD.WIDE R4, R3, 0x4, R4 ;  /* 0x0000000403047825 */ /* 0x004fca00078e0204 */
[----:B-1---5:R2:W5:Y:S01]  /*80e0*/  LDG.E R8, desc[UR38][R4.64] ;  /* 0x0000002604087981 */ /* 0x022562000c1e1900 */
[----:B------:R-:W-:Y:S01]  /*80f0*/  IMAD.MOV.U32 R3, RZ, RZ, 0x1 ;  /* 0x00000001ff037424 */ /* 0x000fe200078e00ff */
[----:B------:R-:W-:Y:S06]  /*8100*/  BRA `(.L_x_178) ;  /* 0x0000000000087947 */ /* 0x000fec0003800000 */
.L_x_179:
[----:B-1---5:R-:W3:Y:S01]  /*8110*/  LDC R8, c[0x0][0x580] ;  /* 0x00016000ff087b82 */ /* 0x022ee20000000800 */
[----:B------:R-:W-:-:S07]  /*8120*/  MOV R3, 0x1 ;  /* 0x0000000100037802 */ /* 0x000fce0000000f00 */
.L_x_178:
[----:B------:R-:W-:Y:S05]  /*8130*/  @!P0 BRA `(.L_x_180) ;  /* 0x00000000001c8947 */ /* 0x000fea0003800000 */
[----:B------:R-:W-:-:S13]  /*8140*/  LOP3.LUT P2, RZ, R3, 0xff, RZ, 0xc0, !PT ;  /* 0x000000ff03ff7812 */ /* 0x000fda000784c0ff */
[----:B--2---:R-:W2:Y:S02]  /*8150*/  @!P2 LDC.64 R4, c[0x0][0x588] ;  /* 0x00016200ff04ab82 */ /* 0x004ea40000000a00 */
[----:B--2---:R-:W-:-:S04]  /*8160*/  @!P2 ISETP.NE.U32.AND P0, PT, R4, RZ, PT ;  /* 0x000000ff0400a20c */ /* 0x004fc80003f05070 */
[----:B------:R-:W-:Y:S02]  /*8170*/  @!P2 ISETP.NE.AND.EX P1, PT, R5, RZ, PT, P0 ;  /* 0x000000ff0500a20c */ /* 0x000fe40003f25300 */
[----:B-1-3-5:R-:W-:Y:S02]  /*8180*/  @P2 FSETP.EQ.AND P0, PT, R8, RZ, PT ;  /* 0x000000ff0800220b */ /* 0x02afe40003f02000 */
[----:B------:R-:W-:Y:S01]  /*8190*/  @!P2 PLOP3.LUT P0, PT, P1, PT, PT, 0x8, 0x0 ;  /* 0x000000000000a81c */ /* 0x000fe20000f0e170 */
[----:B------:R-:W-:-:S12]  /*81a0*/  BRA `(.L_x_181) ;  /* 0x0000000000047947 */ /* 0x000fd80003800000 */
.L_x_180:
[----:B-1-3-5:R-:W-:-:S13]  /*81b0*/  FSETP.EQ.AND P0, PT, R8, RZ, PT ;  /* 0x000000ff0800720b */ /* 0x02afda0003f02000 */
.L_x_181:
[----:B------:R-:W-:Y:S02]  /*81c0*/  ISETP.NE.AND P2, PT, R11, 0x3, PT ;  /* 0x000000030b00780c */ /* 0x000fe40003f45270 */
[----:B------:R-:W-:-:S04]  /*81d0*/  ELECT P1, URZ, PT ;  /* 0x00000000003f782f */ /* 0x000fc80003820000 */
[----:B------:R-:W-:-:S07]  /*81e0*/  PLOP3.LUT P0, PT, P1, P0, PT, 0x20, 0x0 ;  /* 0x000000000000781c */ /* 0x000fce0000f00470 */
[----:B------:R-:W-:Y:S06]  /*81f0*/  @!P2 BRA `(.L_x_182) ;  /* 0x000000000004a947 */ /* 0x000fec0003800000 */
[----:B------:R-:W-:Y:S01]  /*8200*/  BPT.TRAP 0x1 ;  /* 0x000000040000795c */ /* 0x000fe20000300000 */
.L_x_182:
[----:B------:R-:W1:Y:S01]  /*8210*/  S2UR UR43, SR_CgaCtaId ;  /* 0x00000000002b79c3 */ /* 0x000e620000008800 */
[----:B------:R-:W-:Y:S01]  /*8220*/  UMOV UR4, 0x400 ;  /* 0x0000040000047882 */ /* 0x000fe20000000000 */
[----:B--2---:R-:W-:Y:S01]  /*8230*/  SHF.L.U32 R4, R9, 0x1f, RZ ;  /* 0x0000001f09047819 */ /* 0x004fe200000006ff */
[----:B-1----:R-:W-:-:S09]  /*8240*/  ULEA UR5, UR43, UR4, 0x18 ;  /* 0x000000042b057291 */ /* 0x002fd2000f8ec03f */
[----:B------:R-:W1:Y:S02]  /*8250*/  SYNCS.PHASECHK.TRANS64.TRYWAIT P1, [UR5+0x120], R4 ;  /* 0x00012004ff0075a7 */ /* 0x000e640008020145 */
[----:B-1----:R-:W-:Y:S05]  /*8260*/  @!P1 BRA `(.L_x_183) ;  /* 0x0000002000c49947 */ /* 0x002fea0003800000 */
.L_x_240:
[----:B------:R-:W-:Y:S04]  /*8270*/  BSSY B0, `(.L_x_184) ;  /* 0x000000e000007945 */ /* 0x000fe80003800000 */
[----:B------:R-:W-:Y:S05]  /*8280*/  @!P0 BRA `(.L_x_185) ;  /* 0x0000000000308947 */ /* 0x000fea0003800000 */
[----:B------:R-:W-:Y:S01]  /*8290*/  R2UR UR12, R6 ;  /* 0x00000000060c72ca */ /* 0x000fe200000e0000 */
[----:B------:R-:W-:Y:S02]  /*82a0*/  UIADD3 UR16, UP0, UR6, 0x3f0, URZ ;  /* 0x000003f006107890 */ /* 0x000fe4000ff1e03f */
[----:B------:R-:W-:Y:S02]  /*82b0*/  UIADD3 UR8, UR5, 0x200, URZ ;  /* 0x0000020005087890 */ /* 0x000fe4000fffe03f */
[----:B------:R-:W-:Y:S02]  /*82c0*/  UIADD3 UR9, UR5, 0x110, URZ ;  /* 0x0000011005097890 */ /* 0x000fe4000fffe03f */
[----:B------:R-:W-:Y:S01]  /*82d0*/  UIADD3.X UR17, URZ, UR7, URZ, UP0, !UPT ;  /* 0x000000073f117290 */ /* 0x000fe200087fe43f */
[----:B------:R-:W-:Y:S01]  /*82e0*/  UMOV UR18, 0x0 ;  /* 0x0000000000127882 */ /* 0x000fe20000000000 */
[----:B------:R-:W-:-:S07]  /*82f0*/  UMOV UR19, 0x10000000 ;  /* 0x1000000000137882 */ /* 0x000fce0000000000 */
[----:B------:R2:W-:Y:S02]  /*8300*/  UTMALDG.3D [UR8], [UR16], desc[UR18] ;  /* 0x00001208100075b4 */ /* 0x0005e40008011000 */
[----:B--2---:R-:W-:Y:S05]  /*8310*/  @!P2 BRA `(.L_x_186) ;  /* 0x000000000004a947 */ /* 0x004fea0003800000 */
[----:B------:R-:W-:Y:S01]  /*8320*/  BPT.TRAP 0x1 ;  /* 0x000000040000795c */ /* 0x000fe20000300000 */
.L_x_186:
[----:B-1----:R-:W1:Y:S02]  /*8330*/  LDC R5, c[0x0][0x800] ;  /* 0x00020000ff057b82 */ /* 0x002e640000000800 */
[----:B-1----:R2:W-:Y:S02]  /*8340*/  SYNCS.ARRIVE.TRANS64.RED.A0TR RZ, [UR5+0x110], R5 ;  /* 0x00011005ffff79a7 */ /* 0x0025e40008300405 */
.L_x_185:
[----:B------:R-:W-:Y:S05]  /*8350*/  BSYNC B0 ;  /* 0x0000000000007941 */ /* 0x000fea0003800000 */
.L_x_184:
[----:B------:R-:W-:Y:S05]  /*8360*/  @!P2 BRA `(.L_x_187) ;  /* 0x000000000004a947 */ /* 0x000fea0003800000 */
[----:B------:R-:W-:Y:S01]  /*8370*/  BPT.TRAP 0x1 ;  /* 0x000000040000795c */ /* 0x000fe20000300000 */
.L_x_187:
[----:B------:R-:W-:-:S04]  /*8380*/  UIADD3 UR4, UR5, 0x110, URZ ;  /* 0x0000011005047890 */ /* 0x000fc8000fffe03f */
[----:B------:R-:W-:-:S09]  /*8390*/  UPRMT UR4, UR43, 0x654, UR4 ;  /* 0x000006542b047896 */ /* 0x000fd20008000004 */
[----:B------:R-:W-:Y:S01]  /*83a0*/  SYNCS.ARRIVE.TRANS64.RED.A1T0 RZ, [UR4], RZ ;  /* 0x000000ffffff79a7 */ /* 0x000fe20008100404 */
[----:B------:R-:W-:Y:S05]  /*83b0*/  @!P2 BRA `(.L_x_188) ;  /* 0x000000000004a947 */ /* 0x000fea0003800000 */
[----:B------:R-:W-:Y:S01]  /*83c0*/  BPT.TRAP 0x1 ;  /* 0x000000040000795c */ /* 0x000fe20000300000 */
.L_x_188:
[----:B------:R-:W3:Y:S02]  /*83d0*/  SYNCS.PHASECHK.TRANS64.TRYWAIT P1, [UR5+0x128], R4 ;  /* 0x00012804ff0075a7 */ /* 0x000ee40008020145 */
[----:B---3--:R-:W-:Y:S05]  /*83e0*/  @!P1 BRA `(.L_x_189) ;  /* 0x00000020007c9947 */ /* 0x008fea0003800000 */
.L_x_241:
[----:B------:R-:W-:Y:S04]  /*83f0*/  BSSY B0, `(.L_x_190) ;  /* 0x0000010000007945 */ /* 0x000fe80003800000 */
[----:B------:R-:W-:Y:S05]  /*8400*/  @!P0 BRA `(.L_x_191) ;  /* 0x0000000000388947 */ /* 0x000fea0003800000 */
[----:B------:R-:W-:Y:S01]  /*8410*/  R2UR UR20, R6 ;  /* 0x00000000061472ca */ /* 0x000fe200000e0000 */
[----:B------:R-:W-:Y:S02]  /*8420*/  UIADD3 UR8, UP0, UR6, 0x3f0, URZ ;  /* 0x000003f006087890 */ /* 0x000fe4000ff1e03f */
[----:B------:R-:W-:Y:S02]  /*8430*/  UIADD3 UR18, UR10, 0x20, URZ ;  /* 0x000000200a127890 */ /* 0x000fe4000fffe03f */
[----:B------:R-:W-:Y:S02]  /*8440*/  UIADD3 UR16, UR5, 0x1200, URZ ;  /* 0x0000120005107890 */ /* 0x000fe4000fffe03f */
[----:B------:R-:W-:Y:S02]  /*8450*/  UIADD3 UR17, UR5, 0x118, URZ ;  /* 0x0000011805117890 */ /* 0x000fe4000fffe03f */
[----:B------:R-:W-:Y:S01]  /*8460*/  UIADD3.X UR9, URZ, UR7, URZ, UP0, !UPT ;  /* 0x000000073f097290 */ /* 0x000fe200087fe43f */
[----:B------:R-:W-:Y:S01]  /*8470*/  UMOV UR12, 0x0 ;  /* 0x00000000000c7882 */ /* 0x000fe20000000000 */
[----:B------:R-:W-:Y:S01]  /*8480*/  UMOV UR13, 0x10000000 ;  /* 0x10000000000d7882 */ /* 0x000fe20000000000 */
[----:B------:R-:W-:-:S06]  /*8490*/  UMOV UR19, UR11 ;  /* 0x0000000b00137c82 */ /* 0x000fcc0008000000 */
[----:B------:R3:W-:Y:S02]  /*84a0*/  UTMALDG.3D [UR16], [UR8], desc[UR12] ;  /* 0x00000c10080075b4 */ /* 0x0007e40008011000 */
[----:B---3--:R-:W-:Y:S05]  /*84b0*/  @!P2 BRA `(.L_x_192) ;  /* 0x000000000004a947 */ /* 0x008fea0003800000 */
[----:B------:R-:W-:Y:S01]  /*84c0*/  BPT.TRAP 0x1 ;  /* 0x000000040000795c */ /* 0x000fe20000300000 */
.L_x_192:
[----:B-1----:R-:W1:Y:S02]  /*84d0*/  LDC R4, c[0x0][0x800] ;  /* 0x00020000ff047b82 */ /* 0x002e640000000800 */
[----:B-1----:R3:W-:Y:S02]  /*84e0*/  SYNCS.ARRIVE.TRANS64.RED.A0TR RZ, [UR5+0x118], R4 ;  /* 0x00011804ffff79a7 */ /* 0x0027e40008300405 */
.L_x_191:
[----:B------:R-:W-:Y:S05]  /*84f0*/  BSYNC B0 ;  /* 0x0000000000007941 */ /* 0x000fea0003800000 */
.L_x_190:
[----:B------:R-:W-:Y:S05]  /*8500*/  @!P2 BRA `(.L_x_193) ;  /* 0x000000000004a947 */ /* 0x000fea0003800000 */
[----:B------:R-:W-:Y:S01]  /*8510*/  BPT.TRAP 0x1 ;  /* 0x000000040000795c */ /* 0x000fe20000300000 */
.L_x_193:
[----:B------:R-:W-:Y:S01]  /*8520*/  IADD3 R16, P0, R16, UR36, RZ ;  /* 0x0000002410107c10 */ /* 0x000fe2000ff1e0ff */
[----:B------:R-:W-:Y:S01]  /*8530*/  UIADD3 UR4, UR5, 0x118, URZ ;  /* 0x0000011805047890 */ /* 0x000fe2000fffe03f */
[----:B------:R-:W-:Y:S01]  /*8540*/  LOP3.LUT R9, R9, 0x1, RZ, 0x3c, !PT ;  /* 0x0000000109097812 */ /* 0x000fe200078e3cff */
[----:B-12---:R-:W-:Y:S01]  /*8550*/  IMAD.MOV.U32 R5, RZ, RZ, -0x1 ;  /* 0xffffffffff057424 */ /* 0x006fe200078e00ff */
[----:B------:R-:W-:Y:S01]  /*8560*/  IADD3.X R17, R17, UR42, RZ, P0, !PT ;  /* 0x0000002a11117c10 */ /* 0x000fe200087fe4ff */
[----:B------:R-:W-:Y:S01]  /*8570*/  UPRMT UR4, UR43, 0x654, UR4 ;  /* 0x000006542b047896 */ /* 0x000fe20008000004 */
[----:B------:R-:W-:Y:S01]  /*8580*/  ISETP.GE.U32.AND P0, PT, R16, UR24, PT ;  /* 0x0000001810007c0c */ /* 0x000fe2000bf06070 */
[----:B------:R-:W-:Y:S01]  /*8590*/  IMAD.MOV.U32 R6, RZ, RZ, -0x1 ;  /* 0xffffffffff067424 */ /* 0x000fe200078e00ff */
[----:B------:R-:W-:Y:S02]  /*85a0*/  PRMT R7, RZ, 0x7610, R7 ;  /* 0x00007610ff077816 */ /* 0x000fe40000000007 */
[----:B------:R-:W-:-:S02]  /*85b0*/  ISETP.GE.U32.AND.EX P0, PT, R17, UR25, PT, P0 ;  /* 0x0000001911007c0c */ /* 0x000fc4000bf06100 */
[----:B---3--:R-:W-:Y:S02]  /*85c0*/  MOV R4, 0xffffffff ;  /* 0xffffffff00047802 */ /* 0x008fe40000000f00 */
[----:B------:R-:W-:Y:S09]  /*85d0*/  SYNCS.ARRIVE.TRANS64.RED.A1T0 RZ, [UR4], RZ ;  /* 0x000000ffffff79a7 */ /* 0x000ff20008100404 */
[----:B------:R-:W-:Y:S05]  /*85e0*/  @P0 BRA `(.L_x_194) ;  /* 0x0000000400580947 */ /* 0x000fea0003800000 */
[----:B------:R-:W1:Y:S01]  /*85f0*/  S2R R18, SR_CTAID.X ;  /* 0x0000000000127919 */ /* 0x000e620000002500 */
[----:B------:R-:W2:Y:S01]  /*8600*/  LDC.64 R14, c[0x0][0x8d0] ;  /* 0x00023400ff0e7b82 */ /* 0x000ea20000000a00 */
[----:B------:R-:W-:Y:S01]  /*8610*/  ULDC UR4, c[0x0][0x150] ;  /* 0x0000540000047ab9 */ /* 0x000fe20000000800 */
[----:B------:R-:W-:Y:S01]  /*8620*/  MOV R22, R17 ;  /* 0x0000001100167202 */ /* 0x000fe20000000f00 */
[----:B------:R-:W3:Y:S05]  /*8630*/  S2R R20, SR_CTAID.Y ;  /* 0x0000000000147919 */ /* 0x000eea0000002600 */
[----:B------:R-:W4:Y:S08]  /*8640*/  LDC R5, c[0x0][0x144] ;  /* 0x00005100ff057b82 */ /* 0x000f300000000800 */
[----:B------:R-:W4:Y:S01]  /*8650*/  LDC R21, c[0x0][0x8d8] ;  /* 0x00023600ff157b82 */ /* 0x000f220000000800 */
[----:B--2---:R-:W-:-:S04]  /*8660*/  ISETP.NE.U32.AND P0, PT, R14, RZ, PT ;  /* 0x000000ff0e00720c */ /* 0x004fc80003f05070 */
[----:B------:R-:W-:Y:S02]  /*8670*/  ISETP.NE.AND.EX P0, PT, R15, RZ, PT, P0 ;  /* 0x000000ff0f00720c */ /* 0x000fe40003f05300 */
[----:B-1----:R-:W-:Y:S02]  /*8680*/  I2FP.F32.U32 R4, R18 ;  /* 0x0000001200047245 */ /* 0x002fe40000201000 */
[----:B---3--:R-:W-:-:S03]  /*8690*/  I2FP.F32.U32 R23, R20 ;  /* 0x0000001400177245 */ /* 0x008fc60000201000 */
[----:B------:R-:W-:-:S06]  /*86a0*/  FMUL R4, R4, UR4 ;  /* 0x0000000404047c20 */ /* 0x000fcc0008400000 */
[----:B------:R-:W1:Y:S02]  /*86b0*/  F2I.U32.TRUNC.NTZ R4, R4 ;  /* 0x0000000400047305 */ /* 0x000e64000020f000 */
[----:B-1----:R-:W-:-:S05]  /*86c0*/  IADD3 R6, -R4, RZ, RZ ;  /* 0x000000ff04067210 */ /* 0x002fca0007ffe1ff */
[----:B----4-:R-:W-:Y:S02]  /*86d0*/  IMAD R18, R5, R6, R18 ;  /* 0x0000000605127224 */ /* 0x010fe400078e0212 */
[----:B------:R-:W-:Y:S01]  /*86e0*/  IMAD.MOV.U32 R6, RZ, RZ, R16 ;  /* 0x000000ffff067224 */ /* 0x000fe200078e0010 */
[----:B------:R-:W-:Y:S06]  /*86f0*/  @!P0 BRA `(.L_x_195) ;  /* 0x0000000000308947 */ /* 0x000fec0003800000 */
[----:B------:R-:W1:Y:S02]  /*8700*/  LDC R5, c[0x0][0x8dc] ;  /* 0x00023700ff057b82 */ /* 0x000e640000000800 */
[----:B-1----:R-:W-:-:S05]  /*8710*/  IADD3 R5, P0, R16, R5, RZ ;  /* 0x0000000510057210 */ /* 0x002fca0007f1e0ff */
[----:B------:R-:W-:-:S04]  /*8720*/  IMAD.X R19, RZ, RZ, R17, P0 ;  /* 0x000000ffff137224 */ /* 0x000fc800000e0611 */
[----:B------:R-:W-:-:S04]  /*8730*/  IMAD.WIDE.U32 R6, R19, R14, RZ ;  /* 0x0000000e13067225 */ /* 0x000fc800078e00ff */
[----:B------:R-:W-:-:S04]  /*8740*/  IMAD.WIDE.U32 R6, P0, R5, R15, R6 ;  /* 0x0000000f05067225 */ /* 0x000fc80007800006 */
[----:B------:R-:W-:-:S04]  /*8750*/  IMAD.WIDE.U32 R4, R5, R14, RZ ;  /* 0x0000000e05047225 */ /* 0x000fc800078e00ff */
[----:B------:R-:W-:Y:S01]  /*8760*/  IMAD.MOV.U32 R4, RZ, RZ, R7 ;  /* 0x000000ffff047224 */ /* 0x000fe200078e0007 */
[----:B------:R-:W-:Y:S02]  /*8770*/  IADD3 RZ, P1, R5, R6, RZ ;  /* 0x0000000605ff7210 */ /* 0x000fe40007f3e0ff */
[----:B------:R-:W-:-:S03]  /*8780*/  IADD3.X R5, RZ, RZ, RZ, P0, !PT ;  /* 0x000000ffff057210 */ /* 0x000fc600007fe4ff */
[----:B------:R-:W-:-:S04]  /*8790*/  IMAD.WIDE.U32.X R4, R19, R15, R4, P1 ;  /* 0x0000000f13047225 */ /* 0x000fc800008e0404 */
[----:B------:R-:W-:Y:S01]  /*87a0*/  IMAD.MOV.U32 R22, RZ, RZ, R5 ;  /* 0x000000ffff167224 */ /* 0x000fe200078e0005 */
[----:B------:R-:W-:-:S07]  /*87b0*/  MOV R6, R4 ;  /* 0x0000000400067202 */ /* 0x000fce0000000f00 */
.L_x_195:
[----:B------:R-:W-:Y:S01]  /*87c0*/  ULDC UR4, c[0x0][0x154] ;  /* 0x0000550000047ab9 */ /* 0x000fe20000000800 */
[----:B------:R-:W1:Y:S01]  /*87d0*/  LDC R7, c[0x0][0x148] ;  /* 0x00005200ff077b82 */ /* 0x000e620000000800 */
[----:B------:R-:W-:Y:S01]  /*87e0*/  FMUL R14, R23, UR4 ;  /* 0x00000004170e7c20 */ /* 0x000fe20008400000 */
[----:B------:R-:W-:Y:S02]  /*87f0*/  ISETP.NE.AND P2, PT, R2, 0x1, PT ;  /* 0x000000010200780c */ /* 0x000fe40003f45270 */
[-CC-:B------:R-:W-:Y:S02]  /*8800*/  SHF.R.U64 R19, R6, R21.reuse, R22.reuse ;  /* 0x0000001506137219 */ /* 0x180fe40000001216 */
[----:B------:R-:W-:Y:S01]  /*8810*/  SHF.R.U32.HI R21, RZ, R21, R22 ;  /* 0x00000015ff157219 */ /* 0x000fe20000011616 */
[----:B------:R-:W2:Y:S01]  /*8820*/  F2I.U32.TRUNC.NTZ R14, R14 ;  /* 0x0000000e000e7305 */ /* 0x000ea2000020f000 */
[----:B------:R-:W3:Y:S01]  /*8830*/  LDC.64 R4, c[0x0][0x8c8] ;  /* 0x00023200ff047b82 */ /* 0x000ee20000000a00 */
[----:B------:R-:W-:-:S04]  /*8840*/  IADD3 R23, P0, RZ, -R19, RZ ;  /* 0x80000013ff177210 */ /* 0x000fc80007f1e0ff */
[----:B------:R-:W-:-:S03]  /*8850*/  IADD3.X R21, RZ, ~R21, RZ, P0, !PT ;  /* 0x80000015ff157210 */ /* 0x000fc600007fe4ff */
[----:B------:R-:W4:Y:S01]  /*8860*/  LDC R22, c[0x0][0x8c0] ;  /* 0x00023000ff167b82 */ /* 0x000f220000000800 */
[----:B--2---:R-:W-:-:S07]  /*8870*/  IMAD.MOV R15, RZ, RZ, -R14 ;  /* 0x000000ffff0f7224 */ /* 0x004fce00078e0a0e */
[----:B------:R-:W2:Y:S01]  /*8880*/  LDC R26, c[0x0][0x8f0] ;  /* 0x00023c00ff1a7b82 */ /* 0x000ea20000000800 */
[----:B-1----:R-:W-:-:S07]  /*8890*/  @P2 IMAD R18, R7, R15, R20 ;  /* 0x0000000f07122224 */ /* 0x002fce00078e0214 */
[----:B------:R-:W1:Y:S01]  /*88a0*/  LDC.64 R14, c[0x0][0x8e8] ;  /* 0x00023a00ff0e7b82 */ /* 0x000e620000000a00 */
[----:B---3--:R-:W-:-:S04]  /*88b0*/  IMAD R6, R21, R4, RZ ;  /* 0x0000000415067224 */ /* 0x008fc800078e02ff */
[C---:B------:R-:W-:Y:S02]  /*88c0*/  IMAD R7, R23.reuse, R5, R6 ;  /* 0x0000000517077224 */ /* 0x040fe400078e0206 */
[----:B------:R-:W-:Y:S01]  /*88d0*/  IMAD.WIDE.U32 R4, R23, R4, R16 ;  /* 0x0000000417047225 */ /* 0x000fe200078e0010 */
[----:B------:R-:W3:Y:S04]  /*88e0*/  LDC R21, c[0x0][0x8b0] ;  /* 0x00022c00ff157b82 */ /* 0x000ee80000000800 */
[----:B------:R-:W-:-:S04]  /*88f0*/  IADD3 R5, R5, R7, RZ ;  /* 0x0000000705057210 */ /* 0x000fc80007ffe0ff */
[----:B------:R-:W5:Y:S01]  /*8900*/  LDC R6, c[0x0][0x900] ;  /* 0x00024000ff067b82 */ /* 0x000f620000000800 */
[-CC-:B----4-:R-:W-:Y:S02]  /*8910*/  SHF.R.U64 R25, R4, R22.reuse, R5.reuse ;  /* 0x0000001604197219 */ /* 0x190fe40000001205 */
[----:B------:R-:W-:-:S05]  /*8920*/  SHF.R.U32.HI R4, RZ, R22, R5 ;  /* 0x00000016ff047219 */ /* 0x000fca0000011605 */
[----:B------:R-:W4:Y:S01]  /*8930*/  LDC R22, c[0x0][0x8e0] ;  /* 0x00023800ff167b82 */ /* 0x000f220000000800 */
[----:B-1----:R-:W-:-:S04]  /*8940*/  ISETP.NE.U32.AND P0, PT, R14, RZ, PT ;  /* 0x000000ff0e00720c */ /* 0x002fc80003f05070 */
[----:B------:R-:W-:-:S03]  /*8950*/  ISETP.NE.AND.EX P0, PT, R15, RZ, PT, P0 ;  /* 0x000000ff0f00720c */ /* 0x000fc60003f05300 */
[----:B------:R-:W1:Y:S01]  /*8960*/  LDC R23, c[0x0][0x8b8] ;  /* 0x00022e00ff177b82 */ /* 0x000e620000000800 */
[-CC-:B---3--:R-:W-:Y:S02]  /*8970*/  SHF.R.U64 R24, R25, R21.reuse, R4.reuse ;  /* 0x0000001519187219 */ /* 0x188fe40000001204 */
[----:B------:R-:W-:-:S05]  /*8980*/  SHF.R.U32.HI R5, RZ, R21, R4 ;  /* 0x00000015ff057219 */ /* 0x000fca0000011604 */
[----:B------:R-:W3:Y:S01]  /*8990*/  LDC R20, c[0x0][0x8a8] ;  /* 0x00022a00ff147b82 */ /* 0x000ee20000000800 */
[-CC-:B-----5:R-:W-:Y:S02]  /*89a0*/  SHF.R.U64 R21, R24, R6.reuse, R5.reuse ;  /* 0x0000000618157219 */ /* 0x1a0fe40000001205 */
[----:B------:R-:W-:-:S03]  /*89b0*/  SHF.R.U32.HI R27, RZ, R6, R5 ;  /* 0x00000006ff1b7219 */ /* 0x000fc60000011605 */
[----:B------:R-:W-:Y:S01]  /*89c0*/  IMAD.MOV.U32 R4, RZ, RZ, R21 ;  /* 0x000000ffff047224 */ /* 0x000fe200078e0015 */
[----:B------:R-:W-:Y:S01]  /*89d0*/  MOV R5, R27 ;  /* 0x0000001b00057202 */ /* 0x000fe20000000f00 */
[----:B--2---:R-:W-:Y:S06]  /*89e0*/  @!P0 BRA `(.L_x_196) ;  /* 0x0000000000288947 */ /* 0x004fec0003800000 */
[----:B------:R-:W2:Y:S02]  /*89f0*/  LDC R4, c[0x0][0x8f4] ;  /* 0x00023d00ff047b82 */ /* 0x000ea40000000800 */
[----:B--2---:R-:W-:-:S05]  /*8a00*/  IADD3 R5, P0, R21, R4, RZ ;  /* 0x0000000415057210 */ /* 0x004fca0007f1e0ff */
[----:B------:R-:W-:-:S04]  /*8a10*/  IMAD.X R27, RZ, RZ, R27, P0 ;  /* 0x000000ffff1b7224 */ /* 0x000fc800000e061b */
[----:B------:R-:W-:-:S04]  /*8a20*/  IMAD.WIDE.U32 R6, R27, R14, RZ ;  /* 0x0000000e1b067225 */ /* 0x000fc800078e00ff */
[----:B------:R-:W-:-:S04]  /*8a30*/  IMAD.WIDE.U32 R6, P0, R5, R15, R6 ;  /* 0x0000000f05067225 */ /* 0x000fc80007800006 */
[----:B------:R-:W-:-:S04]  /*8a40*/  IMAD.WIDE.U32 R4, R5, R14, RZ ;  /* 0x0000000e05047225 */ /* 0x000fc800078e00ff */
[----:B------:R-:W-:Y:S01]  /*8a50*/  IMAD.MOV.U32 R4, RZ, RZ, R7 ;  /* 0x000000ffff047224 */ /* 0x000fe200078e0007 */
[----:B------:R-:W-:Y:S02]  /*8a60*/  IADD3 RZ, P1, R5, R6, RZ ;  /* 0x0000000605ff7210 */ /* 0x000fe40007f3e0ff */
[----:B------:R-:W-:-:S03]  /*8a70*/  IADD3.X R5, RZ, RZ, RZ, P0, !PT ;  /* 0x000000ffff057210 */ /* 0x000fc600007fe4ff */
[----:B------:R-:W-:-:S08]  /*8a80*/  IMAD.WIDE.U32.X R4, R27, R15, R4, P1 ;  /* 0x0000000f1b047225 */ /* 0x000fd000008e0404 */
.L_x_196:
[----:B------:R-:W-:Y:S01]  /*8a90*/  SHF.R.U64 R26, R4, R26, R5 ;  /* 0x0000001a041a7219 */ /* 0x000fe20000001205 */
[----:B------:R-:W-:Y:S01]  /*8aa0*/  IMAD.MOV.U32 R7, RZ, RZ, 0x1 ;  /* 0x00000001ff077424 */ /* 0x000fe200078e00ff */
[----:B------:R-:W-:Y:S02]  /*8ab0*/  LOP3.LUT R5, R24, R13, RZ, 0xc0, !PT ;  /* 0x0000000d18057212 */ /* 0x000fe400078ec0ff */
[----:B------:R-:W-:Y:S02]  /*8ac0*/  IADD3 R4, -R26, RZ, RZ ;  /* 0x000000ff1a047210 */ /* 0x000fe40007ffe1ff */
[----:B------:R-:W-:Y:S01]  /*8ad0*/  LOP3.LUT R25, R25, R12, RZ, 0xc0, !PT ;  /* 0x0000000c19197212 */ /* 0x000fe200078ec0ff */
[----:B------:R-:W-:Y:S01]  /*8ae0*/  IMAD R5, R10, R26, R5 ;  /* 0x0000001a0a057224 */ /* 0x000fe200078e0205 */
[----:B------:R-:W-:Y:S01]  /*8af0*/  MOV R6, R19 ;  /* 0x0000001300067202 */ /* 0x000fe20000000f00 */
[----:B----4-:R-:W-:Y:S02]  /*8b00*/  IMAD R21, R4, R22, R21 ;  /* 0x0000001604157224 */ /* 0x010fe400078e0215 */
[----:B-1----:R-:W-:-:S02]  /*8b10*/  IMAD R18, R5, R23, R18 ;  /* 0x0000001705127224 */ /* 0x002fc400078e0212 */
[----:B---3--:R-:W-:-:S05]  /*8b20*/  IMAD R21, R21, R20, R25 ;  /* 0x0000001415157224 */ /* 0x008fca00078e0219 */
[----:B------:R-:W-:Y:S02]  /*8b30*/  SEL R4, R21, R18, !P2 ;  /* 0x0000001215047207 */ /* 0x000fe40005000000 */
[----:B------:R-:W-:-:S07]  /*8b40*/  SEL R5, R18, R21, !P2 ;  /* 0x0000001512057207 */ /* 0x000fce0005000000 */
.L_x_194:
[----:B------:R-:W-:-:S13]  /*8b50*/  LOP3.LUT P0, RZ, R7, 0xff, RZ, 0xc0, !PT ;  /* 0x000000ff07ff7812 */ /* 0x000fda000780c0ff */
[----:B------:R-:W-:Y:S05]  /*8b60*/  @P0 BRA `(.L_x_197) ;  /* 0xfffffff400280947 */ /* 0x000fea000383ffff */
.L_x_177:
[----:B------:R-:W-:Y:S01]  /*8b70*/  ELECT P0, URZ, PT ;  /* 0x00000000003f782f */ /* 0x000fe20003800000 */
[----:B------:R-:W-:-:S12]  /*8b80*/  BSSY B0, `(.L_x_198) ;  /* 0x0000013000007945 */ /* 0x000fd80003800000 */
[----:B------:R-:W-:Y:S05]  /*8b90*/  @!P0 BRA `(.L_x_199) ;  /* 0x0000000000448947 */ /* 0x000fea0003800000 */
[----:B------:R-:W-:-:S04]  /*8ba0*/  LOP3.LUT R0, R0, 0x2, RZ, 0xfc, !PT ;  /* 0x0000000200007812 */ /* 0x000fc800078efcff */
[----:B------:R-:W-:-:S13]  /*8bb0*/  ISETP.NE.AND P1, PT, R0, 0x3, PT ;  /* 0x000000030000780c */ /* 0x000fda0003f25270 */
[----:B------:R-:W-:Y:S05]  /*8bc0*/  @!P1 BRA `(.L_x_200) ;  /* 0x0000000000049947 */ /* 0x000fea0003800000 */
[----:B------:R-:W-:Y:S01]  /*8bd0*/  BPT.TRAP 0x1 ;  /* 0x000000040000795c */ /* 0x000fe20000300000 */
.L_x_200:
[----:B------:R-:W-:Y:S01]  /*8be0*/  IMAD.U32 R3, RZ, RZ, UR43 ;  /* 0x0000002bff037e24 */ /* 0x000fe2000f8e00ff */
[----:B------:R-:W-:Y:S02]  /*8bf0*/  MOV R2, 0x400 ;  /* 0x0000040000027802 */ /* 0x000fe40000000f00 */
[----:B------:R-:W-:Y:S02]  /*8c00*/  SHF.L.U32 R0, R9, 0x1f, RZ ;  /* 0x0000001f09007819 */ /* 0x000fe400000006ff */
[----:B------:R-:W-:-:S04]  /*8c10*/  LEA R3, R3, R2, 0x18 ;  /* 0x0000000203037211 */ /* 0x000fc800078ec0ff */
[----:B------:R-:W2:Y:S02]  /*8c20*/  SYNCS.PHASECHK.TRANS64.TRYWAIT P0, [R3+URZ+0x120], R0 ;  /* 0x00012000030075a7 */ /* 0x000ea4000800017f */
[----:B--2---:R-:W-:Y:S05]  /*8c30*/  @!P0 BRA `(.L_x_201) ;  /* 0x0000001800808947 */ /* 0x004fea0003800000 */
.L_x_242:
[----:B------:R-:W-:Y:S05]  /*8c40*/  @!P1 BRA `(.L_x_202) ;  /* 0x0000000000049947 */ /* 0x000fea0003800000 */
[----:B------:R-:W-:Y:S01]  /*8c50*/  BPT.TRAP 0x1 ;  /* 0x000000040000795c */ /* 0x000fe20000300000 */
.L_x_202:
[----:B--2---:R-:W-:-:S07]  /*8c60*/  SHF.L.U32 R0, R9, 0x1f, RZ ;  /* 0x0000001f09007819 */ /* 0x004fce00000006ff */
.L_x_203:
[----:B--2---:R2:W3:Y:S02]  /*8c70*/  SYNCS.PHASECHK.TRANS64.TRYWAIT P0, [R3+URZ+0x128], R0 ;  /* 0x00012800030075a7 */ /* 0x0044e4000800017f */
[----:B---3--:R-:W-:Y:S05]  /*8c80*/  @!P0 NANOSLEEP.SYNCS 0x989680 ;  /* 0x009896800000895d */ /* 0x008fea0003900000 */
[----:B------:R-:W3:Y:S02]  /*8c90*/  @!P0 SYNCS.PHASECHK.TRANS64 P0, [R3+URZ+0x128], R0 ;  /* 0x00012800030085a7 */ /* 0x000ee4000800007f */
[----:B---3--:R-:W-:Y:S05]  /*8ca0*/  @!P0 BRA `(.L_x_203) ;  /* 0xfffffffc00f08947 */ /* 0x008fea000383ffff */
.L_x_199:
[----:B------:R-:W-:Y:S05]  /*8cb0*/  BSYNC B0 ;  /* 0x0000000000007941 */ /* 0x000fea0003800000 */
.L_x_198:
[----:B------:R-:W-:Y:S05]  /*8cc0*/  EXIT ;  /* 0x000000000000794d */ /* 0x000fea0003800000 */
.L_x_172:
[----:B------:R-:W-:Y:S01]  /*8cd0*/  LOP3.LUT P0, RZ, R12, 0xff, RZ, 0xc0, !PT ;  /* 0x000000ff0cff7812 */ /* 0x000fe2000780c0ff */
[----:B------:R-:W-:Y:S01]  /*8ce0*/  IMAD.MOV.U32 R12, RZ, RZ, RZ ;  /* 0x000000ffff0c7224 */ /* 0x000fe200078e00ff */
[----:B------:R-:W-:-:S11]  /*8cf0*/  MOV R0, 0x1 ;  /* 0x0000000100007802 */ /* 0x000fd60000000f00 */
[----:B------:R-:W-:Y:S05]  /*8d00*/  @!P0 BRA `(.L_x_204) ;  /* 0x0000000c00188947 */ /* 0x000fea0003800000 */
[----:B------:R-:W1:Y:S01]  /*8d10*/  LDC R0, c[0x0][0x28c] ;  /* 0x0000a300ff007b82 */ /* 0x000e620000000800 */
[C---:B------:R-:W-:Y:S01]  /*8d20*/  LOP3.LUT P2, RZ, R18.reuse, 0x7f, RZ, 0xc0, !PT ;  /* 0x0000007f12ff7812 */ /* 0x040fe2000784c0ff */
[----:B------:R-:W-:Y:S01]  /*8d30*/  ULDC UR5, c[0x0][0x900] ;  /* 0x0002400000057ab9 */ /* 0x000fe20000000800 */
[----:B------:R-:W-:Y:S01]  /*8d40*/  LOP3.LUT P0, RZ, R18, 0x1f, RZ, 0xc0, !PT ;  /* 0x0000001f12ff7812 */ /* 0x000fe2000780c0ff */
[----:B------:R-:W-:Y:S01]  /*8d50*/  UMOV UR6, 0xffffffff ;  /* 0xffffffff00067882 */ /* 0x000fe20000000000 */
[----:B------:R-:W-:Y:S01]  /*8d60*/  BSSY B0, `(.L_x_204) ;  /* 0x00000c0000007945 */ /* 0x000fe20003800000 */
[----:B------:R-:W-:Y:S01]  /*8d70*/  USHF.L.U32 UR6, UR6, UR5, URZ ;  /* 0x0000000506067299 */ /* 0x000fe2000800063f */
[----:B------:R-:W-:Y:S01]  /*8d80*/  IMAD.MOV.U32 R13, RZ, RZ, 0x1 ;  /* 0x00000001ff0d7424 */ /* 0x000fe200078e00ff */
[----:B------:R-:W-:Y:S01]  /*8d90*/  LOP3.LUT R11, R19, 0x2, RZ, 0xfc, !PT ;  /* 0x00000002130b7812 */ /* 0x000fe200078efcff */
[----:B------:R-:W-:Y:S01]  /*8da0*/  IMAD.MOV.U32 R12, RZ, RZ, RZ ;  /* 0x000000ffff0c7224 */ /* 0x000fe200078e00ff */
[----:B------:R-:W-:Y:S01]  /*8db0*/  PLOP3.LUT P0, PT, P0, P2, PT, 0x8a, 0x0 ;  /* 0x000000000000781c */ /* 0x000fe20000705172 */
[----:B------:R-:W-:Y:S01]  /*8dc0*/  ULDC UR4, c[0x0][0x8a8] ;  /* 0x00022a0000047ab9 */ /* 0x000fe20000000800 */
[----:B------:R-:W-:Y:S01]  /*8dd0*/  UMOV UR7, 0x1 ;  /* 0x0000000100077882 */ /* 0x000fe20000000000 */
[----:B------:R-:W-:-:S02]  /*8de0*/  UIADD3 UR15, UR4, -0x1, URZ ;  /* 0xffffffff040f7890 */ /* 0x000fc4000fffe03f */
[----:B------:R-:W-:Y:S02]  /*8df0*/  USHF.L.U32 UR17, UR7, UR5, URZ ;  /* 0x0000000507117299 */ /* 0x000fe4000800063f */
[----:B------:R-:W-:Y:S01]  /*8e00*/  ULOP3.LUT UR16, URZ, UR6, URZ, 0x33, !UPT ;  /* 0x000000063f107292 */ /* 0x000fe2000f8e333f */
[----:B------:R-:W-:Y:S01]  /*8e10*/  ULDC.64 UR20, c[0x0][0x198] ;  /* 0x0000660000147ab9 */ /* 0x000fe20000000a00 */
[----:B-1----:R-:W-:-:S04]  /*8e20*/  IADD3 R0, R0, 0x3f, RZ ;  /* 0x0000003f00007810 */ /* 0x002fc80007ffe0ff */
[----:B------:R-:W-:-:S04]  /*8e30*/  SHF.R.S32.HI R3, RZ, 0x1f, R0 ;  /* 0x0000001fff037819 */ /* 0x000fc80000011400 */
[----:B------:R-:W-:Y:S02]  /*8e40*/  LEA.HI R3, R3, R0, RZ, 0x6 ;  /* 0x0000000003037211 */ /* 0x000fe400078f30ff */
[----:B------:R-:W-:Y:S02]  /*8e50*/  MOV R0, 0x1 ;  /* 0x0000000100007802 */ /* 0x000fe40000000f00 */
[----:B------:R-:W-:-:S04]  /*8e60*/  SHF.R.S32.HI R3, RZ, 0x6, R3 ;  /* 0x00000006ff037819 */ /* 0x000fc80000011403 */
[----:B------:R-:W-:-:S07]  /*8e70*/  IADD3 R10, R3, 0x1, RZ ;  /* 0x00000001030a7810 */ /* 0x000fce0007ffe0ff */
.L_x_216:
[----:B------:R-:W-:-:S03]  /*8e80*/  UMOV UR4, 0xffffffff ;  /* 0xffffffff00047882 */ /* 0x000fc60000000000 */
[----:B------:R-:W-:Y:S05]  /*8e90*/  BRA.DIV UR4, `(.L_x_205) ;  /* 0x0000001604fc7947 */ /* 0x000fea000b800000 */
[----:B------:R-:W-:-:S13]  /*8ea0*/  ELECT P6, URZ, PT ;  /* 0x00000000003f782f */ /* 0x000fda00038c0000 */
.L_x_245:
[----:B------:R-:W1:Y:S01]  /*8eb0*/  LDC R7, c[0x0][0x28c] ;  /* 0x0000a300ff077b82 */ /* 0x000e620000000800 */
[----:B------:R-:W-:Y:S01]  /*8ec0*/  BSSY B1, `(.L_x_206) ;  /* 0x0000037000017945 */ /* 0x000fe20003800000 */
[----:B-1----:R-:W-:-:S13]  /*8ed0*/  ISETP.LT.OR P6, PT, R7, 0x1, !P6 ;  /* 0x000000010700780c */ /* 0x002fda00077c1670 */
[----:B------:R-:W-:Y:S05]  /*8ee0*/  @P6 BRA `(.L_x_207) ;  /* 0x0000000000d06947 */ /* 0x000fea0003800000 */
[----:B------:R-:W-:Y:S01]  /*8ef0*/  IMAD.SHL.U32 R14, R4, 0x40, RZ ;  /* 0x00000040040e7824 */ /* 0x000fe200078e00ff */
[----:B------:R-:W-:Y:S01]  /*8f00*/  SHF.L.U32 R15, R5, 0x7, RZ ;  /* 0x00000007050f7819 */ /* 0x000fe200000006ff */
[----:B------:R-:W-:Y:S01]  /*8f10*/  IMAD.MOV.U32 R20, RZ, RZ, RZ ;  /* 0x000000ffff147224 */ /* 0x000fe200078e00ff */
[----:B------:R-:W-:Y:S01]  /*8f20*/  MOV R4, R10 ;  /* 0x0000000a00047202 */ /* 0x000fe20000000f00 */
[----:B------:R-:W-:Y:S01]  /*8f30*/  IMAD.MOV.U32 R5, RZ, RZ, R0 ;  /* 0x000000ffff057224 */ /* 0x000fe200078e0000 */
[----:B------:R-:W-:-:S07]  /*8f40*/  MOV R7, R12 ;  /* 0x0000000c00077202 */ /* 0x000fce0000000f00 */
.L_x_211:
[----:B------:R-:W1:Y:S01]  /*8f50*/  S2R R9, SR_CgaCtaId ;  /* 0x0000000000097919 */ /* 0x000e620000008800 */
[----:B------:R-:W-:-:S04]  /*8f60*/  MOV R8, 0x400 ;  /* 0x0000040000087802 */ /* 0x000fc80000000f00 */
[----:B-1----:R-:W-:Y:S02]  /*8f70*/  LEA R18, R9, R8, 0x18 ;  /* 0x0000000809127211 */ /* 0x002fe400078ec0ff */
[----:B------:R-:W-:Y:S01]  /*8f80*/  SHF.L.U32 R8, R5, 0x1f, RZ ;  /* 0x0000001f05087819 */ /* 0x000fe200000006ff */
[----:B------:R-:W1:Y:S02]  /*8f90*/  @!P2 LDC R9, c[0x0][0x500] ;  /* 0x00014000ff09ab82 */ /* 0x000e640000000800 */
[----:B------:R-:W-:-:S04]  /*8fa0*/  IMAD R21, R7, 0x8, R18 ;  /* 0x0000000807157824 */ /* 0x000fc800078e0212 */
[----:B------:R-:W2:Y:S02]  /*8fb0*/  SYNCS.PHASECHK.TRANS64.TRYWAIT P1, [R21+URZ+0x88], R8 ;  /* 0x00008808150075a7 */ /* 0x000ea4000802017f */
[----:B--2---:R-:W-:Y:S05]  /*8fc0*/  @!P1 BRA `(.L_x_208) ;  /* 0x0000001400d09947 */ /* 0x004fea0003800000 */
.L_x_246:
[----:B--2---:R-:W-:Y:S01]  /*8fd0*/  PRMT R8, R11, 0x9910, RZ ;  /* 0x000099100b087816 */ /* 0x004fe200000000ff */
[----:B-1----:R1:W-:Y:S03]  /*8fe0*/  @!P2 SYNCS.ARRIVE.TRANS64 RZ, [R21+URZ], R9 ;  /* 0x0000000915ffa9a7 */ /* 0x0023e6000800003f */
[----:B------:R-:W-:-:S13]  /*8ff0*/  ISETP.NE.AND P1, PT, R8, 0x2, PT ;  /* 0x000000020800780c */ /* 0x000fda0003f25270 */
[----:B-1----:R-:W-:Y:S05]  /*9000*/  @P1 BRA `(.L_x_209) ;  /* 0x0000000000041947 */ /* 0x002fea0003800000 */
[----:B------:R-:W-:Y:S01]  /*9010*/  BPT.TRAP 0x1 ;  /* 0x000000040000795c */ /* 0x000fe20000300000 */
.L_x_209:
[----:B------:R-:W-:Y:S05]  /*9020*/  @P0 BRA `(.L_x_210) ;  /* 0x0000000000040947 */ /* 0x000fea0003800000 */
[----:B------:R-:W-:Y:S01]  /*9030*/  BPT.TRAP 0x1 ;  /* 0x000000040000795c */ /* 0x000fe20000300000 */
.L_x_210:
[C---:B------:R-:W-:Y:S01]  /*9040*/  LEA R8, R7.reuse, R18, 0xd ;  /* 0x0000001207087211 */ /* 0x040fe200078e68ff */
[----:B------:R-:W-:Y:S01]  /*9050*/  IMAD R18, R7, 0x1000, R18 ;  /* 0x0000100007127824 */ /* 0x000fe200078e0212 */
[----:B------:R-:W-:Y:S01]  /*9060*/  R2UR UR9, R21 ;  /* 0x00000000150972ca */ /* 0x000fe200000e0000 */
[----:B------:R-:W-:Y:S01]  /*9070*/  VIADD R4, R4, 0xffffffff ;  /* 0xffffffff04047836 */ /* 0x000fe20000000000 */
[----:B------:R-:W-:Y:S01]  /*9080*/  R2UR UR5, R8 ;  /* 0x00000000080572ca */ /* 0x000fe200000e0000 */
[----:B------:R-:W-:Y:S01]  /*9090*/  UIADD3 UR4, UP0, UR20, 0xf0, URZ ;  /* 0x000000f014047890 */ /* 0x000fe2000ff1e03f */
[----:B------:R-:W-:Y:S01]  /*90a0*/  R2UR UR8, R18 ;  /* 0x00000000120872ca */ /* 0x000fe200000e0000 */
[----:B------:R-:W-:Y:S01]  /*90b0*/  UIADD3 UR22, UP1, UR20, 0x1f0, URZ ;  /* 0x000001f014167890 */ /* 0x000fe2000ff3e03f */
[----:B------:R-:W-:Y:S01]  /*90c0*/  R2UR UR11, R15 ;  /* 0x000000000f0b72ca */ /* 0x000fe200000e0000 */
[----:B------:R-:W-:Y:S01]  /*90d0*/  UMOV UR6, 0x0 ;  /* 0x0000000000067882 */ /* 0x000fe20000000000 */
[----:B------:R-:W-:Y:S01]  /*90e0*/  R2UR UR10, R20 ;  /* 0x00000000140a72ca */ /* 0x000fe200000e0000 */
[----:B------:R-:W-:Y:S01]  /*90f0*/  UIADD3.X UR23, URZ, UR21, URZ, UP1, !UPT ;  /* 0x000000153f177290 */ /* 0x000fe20008ffe43f */
[----:B------:R-:W-:Y:S01]  /*9100*/  R2UR UR12, R6 ;  /* 0x00000000060c72ca */ /* 0x000fe200000e0000 */
[----:B------:R-:W-:Y:S01]  /*9110*/  UMOV UR7, 0x10000000 ;  /* 0x1000000000077882 */ /* 0x000fe20000000000 */
[----:B------:R-:W-:-:S02]  /*9120*/  R2UR UR18, R14 ;  /* 0x000000000e1272ca */ /* 0x000fc400000e0000 */
[----:B------:R-:W-:Y:S01]  /*9130*/  ISETP.GT.AND P3, PT, R4, 0x1, PT ;  /* 0x000000010400780c */ /* 0x000fe20003f64270 */
[----:B------:R-:W-:Y:S01]  /*9140*/  UIADD3 UR13, UR5, 0x4300, URZ ;  /* 0x00004300050d7890 */ /* 0x000fe2000fffe03f */
[----:B------:R-:W-:Y:S01]  /*9150*/  IADD3 R7, R7, 0x1, RZ ;  /* 0x0000000107077810 */ /* 0x000fe20007ffe0ff */
[----:B------:R-:W-:Y:S01]  /*9160*/  UIADD3.X UR5, URZ, UR21, URZ, UP0, !UPT ;  /* 0x000000153f057290 */ /* 0x000fe200087fe43f */
[----:B------:R-:W-:Y:S01]  /*9170*/  IADD3 R20, R20, 0x40, RZ ;  /* 0x0000004014147810 */ /* 0x000fe20007ffe0ff */
[----:B------:R-:W-:Y:S01]  /*9180*/  UIADD3 UR14, UR8, 0x26300, URZ ;  /* 0x00026300080e7890 */ /* 0x000fe2000fffe03f */
[----:B------:R-:W-:Y:S02]  /*9190*/  ISETP.NE.AND P1, PT, R7, 0x11, PT ;  /* 0x000000110700780c */ /* 0x000fe40003f25270 */
[----:B------:R-:W-:Y:S02]  /*91a0*/  UMOV UR8, UR13 ;  /* 0x0000000d00087c82 */ /* 0x000fe40008000000 */
[----:B------:R-:W-:-:S02]  /*91b0*/  SEL R8, RZ, 0x1, P1 ;  /* 0x00000001ff087807 */ /* 0x000fc40000800000 */
[----:B------:R1:W-:Y:S01]  /*91c0*/  UTMALDG.3D [UR8], [UR4], desc[UR6] ;  /* 0x00000608040075b4 */ /* 0x0003e20008011000 */
[----:B------:R-:W-:Y:S02]  /*91d0*/  SEL R7, R7, RZ, P1 ;  /* 0x000000ff07077207 */ /* 0x000fe40000800000 */
[----:B------:R-:W-:Y:S01]  /*91e0*/  LOP3.LUT R5, R5, R8, RZ, 0x3c, !PT ;  /* 0x0000000805057212 */ /* 0x000fe200078e3cff */
[----:B-1----:R-:W-:Y:S01]  /*91f0*/  UMOV UR8, UR14 ;  /* 0x0000000e00087c82 */ /* 0x002fe20008000000 */
[----:B------:R-:W-:Y:S02]  /*9200*/  UMOV UR11, UR18 ;  /* 0x00000012000b7c82 */ /* 0x000fe40008000000 */
[----:B------:R1:W-:Y:S02]  /*9210*/  UTMALDG.3D [UR8], [UR22], desc[UR6] ;  /* 0x00000608160075b4 */ /* 0x0003e40008011000 */
[----:B-1----:R-:W-:Y:S05]  /*9220*/  @P3 BRA `(.L_x_211) ;  /* 0xfffffffc00483947 */ /* 0x002fea000383ffff */
.L_x_207:
[----:B------:R-:W-:Y:S05]  /*9230*/  BSYNC B1 ;  /* 0x0000000000017941 */ /* 0x000fea0003800000 */
.L_x_206:
[----:B------:R-:W-:Y:S01]  /*9240*/  LOP3.LUT P3, RZ, R13, 0xff, RZ, 0xc0, !PT ;  /* 0x000000ff0dff7812 */ /* 0x000fe2000786c0ff */
[----:B------:R-:W-:Y:S01]  /*9250*/  IMAD.IADD R12, R3, 0x1, R12 ;  /* 0x00000001030c7824 */ /* 0x000fe200078e020c */
[----:B------:R-:W-:Y:S01]  /*9260*/  IADD3 R16, P4, R16, UR36, RZ ;  /* 0x0000002410107c10 */ /* 0x000fe2000ff9e0ff */
[----:B------:R-:W-:Y:S01]  /*9270*/  ULDC.64 UR4, c[0x0][0x8f8] ;  /* 0x00023e0000047ab9 */ /* 0x000fe20000000a00 */
[----:B------:R-:W-:Y:S01]  /*9280*/  BSSY B1, `(.L_x_212) ;  /* 0x000006b000017945 */ /* 0x000fe20003800000 */
[----:B------:R-:W-:Y:S02]  /*9290*/  PRMT R13, RZ, 0x7610, R13 ;  /* 0x00007610ff0d7816 */ /* 0x000fe4000000000d */
[----:B------:R-:W-:Y:S02]  /*92a0*/  ISETP.GT.U32.AND P1, PT, R12, 0x10, PT ;  /* 0x000000100c00780c */ /* 0x000fe40003f24070 */
[----:B------:R-:W-:Y:S02]  /*92b0*/  IADD3.X R17, R17, UR42, RZ, P4, !PT ;  /* 0x0000002a11117c10 */ /* 0x000fe4000a7fe4ff */
[----:B------:R-:W-:-:S02]  /*92c0*/  ISETP.LT.U32.AND P1, PT, R3, 0x11, P1 ;  /* 0x000000110300780c */ /* 0x000fc40000f21070 */
[----:B------:R-:W1:Y:S01]  /*92d0*/  @P3 S2R R5, SR_CgaCtaId ;  /* 0x0000000000053919 */ /* 0x000e620000008800 */
[----:B------:R-:W-:-:S04]  /*92e0*/  @P3 MOV R4, 0x400 ;  /* 0x0000040000043802 */ /* 0x000fc80000000f00 */
[----:B-1----:R-:W-:Y:S01]  /*92f0*/  @P3 LEA R6, R5, R4, 0x18 ;  /* 0x0000000405063211 */ /* 0x002fe200078ec0ff */
[----:B------:R-:W-:-:S03]  /*9300*/  IMAD.WIDE.U32 R4, R12, -0xf0f0f0f, RZ ;  /* 0xf0f0f0f10c047825 */ /* 0x000fc600078e00ff */
[----:B------:R1:W-:Y:S01]  /*9310*/  @P3 SYNCS.ARRIVE.TRANS64.A1T0 RZ, [R6+URZ+0x138], RZ ;  /* 0x000138ff06ff39a7 */ /* 0x0003e2000810003f */
[----:B------:R-:W-:Y:S01]  /*9320*/  ISETP.GE.U32.AND P3, PT, R3, 0x11, PT ;  /* 0x000000110300780c */ /* 0x000fe20003f66070 */
[----:B------:R-:W-:Y:S01]  /*9330*/  IMAD.MOV.U32 R4, RZ, RZ, -0x1 ;  /* 0xffffffffff047424 */ /* 0x000fe200078e00ff */
[----:B------:R-:W-:Y:S02]  /*9340*/  SHF.R.U32.HI R7, RZ, 0x4, R5 ;  /* 0x00000004ff077819 */ /* 0x000fe40000011605 */
[----:B------:R-:W-:Y:S02]  /*9350*/  SEL R5, RZ, 0x1, !P1 ;  /* 0x00000001ff057807 */ /* 0x000fe40004800000 */
[----:B------:R-:W-:Y:S01]  /*9360*/  ISETP.GE.U32.AND P1, PT, R16, UR4, PT ;  /* 0x0000000410007c0c */ /* 0x000fe2000bf26070 */
[----:B------:R-:W-:Y:S01]  /*9370*/  IMAD R12, R7, -0x11, R12 ;  /* 0xffffffef070c7824 */ /* 0x000fe200078e020c */
[----:B------:R-:W-:Y:S02]  /*9380*/  LOP3.LUT R0, R0, R5, RZ, 0x3c, !PT ;  /* 0x0000000500007212 */ /* 0x000fe400078e3cff */
[----:B------:R-:W-:-:S02]  /*9390*/  ISETP.GE.U32.AND.EX P1, PT, R17, UR5, PT, P1 ;  /* 0x0000000511007c0c */ /* 0x000fc4000bf26110 */
[----:B------:R-:W-:Y:S02]  /*93a0*/  MOV R5, 0xffffffff ;  /* 0xffffffff00057802 */ /* 0x000fe40000000f00 */
[--C-:B------:R-:W-:Y:S02]  /*93b0*/  @P3 LOP3.LUT R0, R0, 0x1, R7.reuse, 0x78, !PT ;  /* 0x0000000100003812 */ /* 0x100fe400078e7807 */
[----:B-1----:R-:W-:Y:S02]  /*93c0*/  MOV R6, 0xffffffff ;  /* 0xffffffff00067802 */ /* 0x002fe40000000f00 */
[----:B------:R-:W-:-:S05]  /*93d0*/  PRMT R7, RZ, 0x7610, R7 ;  /* 0x00007610ff077816 */ /* 0x000fca0000000007 */
[----:B------:R-:W-:Y:S05]  /*93e0*/  @P1 BRA `(.L_x_213) ;  /* 0x0000000400501947 */ /* 0x000fea0003800000 */
[----:B------:R-:W-:Y:S01]  /*93f0*/  ULDC.64 UR4, c[0x0][0x8d0] ;  /* 0x0002340000047ab9 */ /* 0x000fe20000000a00 */
[----:B------:R-:W1:Y:S01]  /*9400*/  S2R R15, SR_CTAID.X ;  /* 0x00000000000f7919 */ /* 0x000e620000002500 */
[----:B------:R-:W-:Y:S01]  /*9410*/  ISETP.NE.U32.AND P1, PT, RZ, UR4, PT ;  /* 0x00000004ff007c0c */ /* 0x000fe2000bf25070 */
[----:B------:R-:W-:Y:S01]  /*9420*/  ULDC UR7, c[0x0][0x8d8] ;  /* 0x0002360000077ab9 */ /* 0x000fe20000000800 */
[----:B------:R-:W-:Y:S01]  /*9430*/  IMAD.MOV.U32 R4, RZ, RZ, R16 ;  /* 0x000000ffff047224 */ /* 0x000fe200078e0010 */
[----:B------:R-:W2:Y:S01]  /*9440*/  S2R R14, SR_CTAID.Y ;  /* 0x00000000000e7919 */ /* 0x000ea20000002600 */
[----:B------:R-:W-:Y:S02]  /*9450*/  ISETP.NE.AND.EX P1, PT, RZ, UR5, PT, P1 ;  /* 0x00000005ff007c0c */ /* 0x000fe4000bf25310 */
[----:B------:R-:W-:-:S11]  /*9460*/  MOV R5, R17 ;  /* 0x0000001100057202 */ /* 0x000fd60000000f00 */
[----:B------:R-:W-:Y:S05]  /*9470*/  @!P1 BRA `(.L_x_214) ;  /* 0x0000000000289947 */ /* 0x000fea0003800000 */
[----:B------:R-:W-:Y:S02]  /*9480*/  ULDC UR6, c[0x0][0x8dc] ;  /* 0x0002370000067ab9 */ /* 0x000fe40000000800 */
[----:B------:R-:W-:-:S05]  /*9490*/  IADD3 R9, P1, R16, UR6, RZ ;  /* 0x0000000610097c10 */ /* 0x000fca000ff3e0ff */
[----:B------:R-:W-:-:S04]  /*94a0*/  IMAD.X R21, RZ, RZ, R17, P1 ;  /* 0x000000ffff157224 */ /* 0x000fc800008e0611 */
[----:B------:R-:W-:-:S04]  /*94b0*/  IMAD.WIDE.U32 R6, R21, UR4, RZ ;  /* 0x0000000415067c25 */ /* 0x000fc8000f8e00ff */
[----:B------:R-:W-:-:S04]  /*94c0*/  IMAD.WIDE.U32 R6, P1, R9, UR5, R6 ;  /* 0x0000000509067c25 */ /* 0x000fc8000f820006 */
[----:B------:R-:W-:Y:S01]  /*94d0*/  IMAD.WIDE.U32 R8, R9, UR4, RZ ;  /* 0x0000000409087c25 */ /* 0x000fe2000f8e00ff */
[----:B------:R-:W-:-:S03]  /*94e0*/  IADD3.X R5, RZ, RZ, RZ, P1, !PT ;  /* 0x000000ffff057210 */ /* 0x000fc60000ffe4ff */
[----:B------:R-:W-:Y:S01]  /*94f0*/  IMAD.MOV.U32 R4, RZ, RZ, R7 ;  /* 0x000000ffff047224 */ /* 0x000fe200078e0007 */
[----:B------:R-:W-:-:S05]  /*9500*/  IADD3 RZ, P1, R9, R6, RZ ;  /* 0x0000000609ff7210 */ /* 0x000fca0007f3e0ff */
[----:B------:R-:W-:-:S08]  /*9510*/  IMAD.WIDE.U32.X R4, R21, UR5, R4, P1 ;  /* 0x0000000515047c25 */ /* 0x000fd000088e0404 */
.L_x_214:
[--C-:B------:R-:W-:Y:S01]  /*9520*/  SHF.R.U64 R8, R4, UR7, R5.reuse ;  /* 0x0000000704087c19 */ /* 0x100fe20008001205 */
[----:B------:R-:W-:Y:S01]  /*9530*/  ULDC.64 UR4, c[0x0][0x8c8] ;  /* 0x0002320000047ab9 */ /* 0x000fe20000000a00 */
[----:B------:R-:W-:Y:S01]  /*9540*/  SHF.R.U32.HI R4, RZ, UR7, R5 ;  /* 0x00000007ff047c19 */ /* 0x000fe20008011605 */
[----:B------:R-:W3:Y:S01]  /*9550*/  LDC R24, c[0x0][0x144] ;  /* 0x00005100ff187b82 */ /* 0x000ee20000000800 */
[----:B------:R-:W-:Y:S01]  /*9560*/  IADD3 R7, P1, RZ, -R8, RZ ;  /* 0x80000008ff077210 */ /* 0x000fe20007f3e0ff */
[----:B------:R-:W-:Y:S01]  /*9570*/  ULDC.64 UR8, c[0x0][0x8e8] ;  /* 0x00023a0000087ab9 */ /* 0x000fe20000000a00 */
[----:B-1----:R-:W-:Y:S01]  /*9580*/  I2FP.F32.U32 R9, R15 ;  /* 0x0000000f00097245 */ /* 0x002fe20000201000 */
[----:B------:R-:W-:Y:S01]  /*9590*/  ULDC UR6, c[0x0][0x8b0] ;  /* 0x00022c0000067ab9 */ /* 0x000fe20000000800 */
[----:B------:R-:W-:Y:S02]  /*95a0*/  IADD3.X R4, RZ, ~R4, RZ, P1, !PT ;  /* 0x80000004ff047210 */ /* 0x000fe40000ffe4ff */
[----:B------:R-:W-:Y:S01]  /*95b0*/  ISETP.NE.U32.AND P1, PT, RZ, UR8, PT ;  /* 0x00000008ff007c0c */ /* 0x000fe2000bf25070 */
[----:B------:R-:W1:Y:S02]  /*95c0*/  LDC R21, c[0x0][0x148] ;  /* 0x00005200ff157b82 */ /* 0x000e640000000800 */
[----:B------:R-:W-:Y:S01]  /*95d0*/  IMAD R6, R4, UR4, RZ ;  /* 0x0000000404067c24 */ /* 0x000fe2000f8e02ff */
[----:B------:R-:W-:Y:S01]  /*95e0*/  ISETP.NE.AND.EX P1, PT, RZ, UR9, PT, P1 ;  /* 0x00000009ff007c0c */ /* 0x000fe2000bf25310 */
[----:B------:R-:W-:Y:S01]  /*95f0*/  IMAD.WIDE.U32 R4, R7, UR4, R16 ;  /* 0x0000000407047c25 */ /* 0x000fe2000f8e0010 */
[----:B------:R-:W-:-:S03]  /*9600*/  ULDC UR4, c[0x0][0x150] ;  /* 0x0000540000047ab9 */ /* 0x000fc60000000800 */
[----:B------:R-:W-:Y:S02]  /*9610*/  IMAD R7, R7, UR5, R6 ;  /* 0x0000000507077c24 */ /* 0x000fe4000f8e0206 */
[----:B------:R-:W-:Y:S01]  /*9620*/  FMUL R6, R9, UR4 ;  /* 0x0000000409067c20 */ /* 0x000fe20008400000 */
[----:B------:R-:W-:Y:S01]  /*9630*/  ULDC UR4, c[0x0][0x8c0] ;  /* 0x0002300000047ab9 */ /* 0x000fe20000000800 */
[----:B------:R-:W-:Y:S01]  /*9640*/  ULDC UR5, c[0x0][0x154] ;  /* 0x0000550000057ab9 */ /* 0x000fe20000000800 */
[----:B------:R-:W-:-:S03]  /*9650*/  IMAD.IADD R5, R5, 0x1, R7 ;  /* 0x0000000105057824 */ /* 0x000fc600078e0207 */
[----:B------:R-:W4:Y:S02]  /*9660*/  F2I.U32.TRUNC.NTZ R6, R6 ;  /* 0x0000000600067305 */ /* 0x000f24000020f000 */
[----:B------:R-:W-:Y:S02]  /*9670*/  SHF.R.U64 R9, R4, UR4, R5 ;  /* 0x0000000404097c19 */ /* 0x000fe40008001205 */
[----:B--2---:R-:W-:-:S05]  /*9680*/  I2FP.F32.U32 R4, R14 ;  /* 0x0000000e00047245 */ /* 0x004fca0000201000 */
[----:B------:R-:W-:Y:S01]  /*9690*/  FMUL R22, R4, UR5 ;  /* 0x0000000504167c20 */ /* 0x000fe20008400000 */
[----:B------:R-:W-:Y:S01]  /*96a0*/  SHF.R.U32.HI R4, RZ, UR4, R5 ;  /* 0x00000004ff047c19 */ /* 0x000fe20008011605 */
[----:B------:R-:W-:-:S03]  /*96b0*/  ULDC UR4, c[0x0][0x900] ;  /* 0x0002400000047ab9 */ /* 0x000fc60000000800 */
[--C-:B------:R-:W-:Y:S01]  /*96c0*/  SHF.R.U64 R20, R9, UR6, R4.reuse ;  /* 0x0000000609147c19 */ /* 0x100fe20008001204 */
[----:B------:R-:W2:Y:S01]  /*96d0*/  F2I.U32.TRUNC.NTZ R22, R22 ;  /* 0x0000001600167305 */ /* 0x000ea2000020f000 */
[----:B------:R-:W-:Y:S02]  /*96e0*/  SHF.R.U32.HI R5, RZ, UR6, R4 ;  /* 0x00000006ff057c19 */ /* 0x000fe40008011604 */
[----:B----4-:R-:W-:Y:S02]  /*96f0*/  IADD3 R6, -R6, RZ, RZ ;  /* 0x000000ff06067210 */ /* 0x010fe40007ffe1ff */
[--C-:B------:R-:W-:Y:S02]  /*9700*/  SHF.R.U64 R18, R20, UR4, R5.reuse ;  /* 0x0000000414127c19 */ /* 0x100fe40008001205 */
[----:B------:R-:W-:Y:S01]  /*9710*/  SHF.R.U32.HI R23, RZ, UR4, R5 ;  /* 0x00000004ff177c19 */ /* 0x000fe20008011605 */
[----:B---3--:R-:W-:Y:S02]  /*9720*/  IMAD R15, R24, R6, R15 ;  /* 0x00000006180f7224 */ /* 0x008fe400078e020f */
[----:B------:R-:W-:Y:S01]  /*9730*/  IMAD.MOV.U32 R4, RZ, RZ, R18 ;  /* 0x000000ffff047224 */ /* 0x000fe200078e0012 */
[----:B------:R-:W-:Y:S01]  /*9740*/  MOV R5, R23 ;  /* 0x0000001700057202 */ /* 0x000fe20000000f00 */
[----:B------:R-:W-:Y:S06]  /*9750*/  @!P1 BRA `(.L_x_215) ;  /* 0x0000000000289947 */ /* 0x000fec0003800000 */
[----:B------:R-:W-:Y:S02]  /*9760*/  ULDC UR4, c[0x0][0x8f4] ;  /* 0x00023d0000047ab9 */ /* 0x000fe40000000800 */
[----:B------:R-:W-:-:S05]  /*9770*/  IADD3 R5, P1, R18, UR4, RZ ;  /* 0x0000000412057c10 */ /* 0x000fca000ff3e0ff */
[----:B------:R-:W-:-:S04]  /*9780*/  IMAD.X R23, RZ, RZ, R23, P1 ;  /* 0x000000ffff177224 */ /* 0x000fc800008e0617 */
[----:B------:R-:W-:-:S04]  /*9790*/  IMAD.WIDE.U32 R6, R23, UR8, RZ ;  /* 0x0000000817067c25 */ /* 0x000fc8000f8e00ff */
[----:B------:R-:W-:-:S04]  /*97a0*/  IMAD.WIDE.U32 R6, P1, R5, UR9, R6 ;  /* 0x0000000905067c25 */ /* 0x000fc8000f820006 */
[----:B------:R-:W-:-:S04]  /*97b0*/  IMAD.WIDE.U32 R4, R5, UR8, RZ ;  /* 0x0000000805047c25 */ /* 0x000fc8000f8e00ff */
[----:B------:R-:W-:Y:S01]  /*97c0*/  IMAD.MOV.U32 R4, RZ, RZ, R7 ;  /* 0x000000ffff047224 */ /* 0x000fe200078e0007 */
[----:B------:R-:W-:Y:S02]  /*97d0*/  IADD3 RZ, P3, R5, R6, RZ ;  /* 0x0000000605ff7210 */ /* 0x000fe40007f7e0ff */
[----:B------:R-:W-:-:S03]  /*97e0*/  IADD3.X R5, RZ, RZ, RZ, P1, !PT ;  /* 0x000000ffff057210 */ /* 0x000fc60000ffe4ff */
[----:B------:R-:W-:-:S08]  /*97f0*/  IMAD.WIDE.U32.X R4, R23, UR9, R4, P3 ;  /* 0x0000000917047c25 */ /* 0x000fd000098e0404 */
.L_x_215:
[----:B------:R-:W-:Y:S01]  /*9800*/  ISETP.NE.AND P1, PT, R2, 0x1, PT ;  /* 0x000000010200780c */ /* 0x000fe20003f25270 */
[----:B------:R-:W-:Y:S01]  /*9810*/  ULDC UR4, c[0x0][0x8f0] ;  /* 0x00023c0000047ab9 */ /* 0x000fe20000000800 */
[----:B--2---:R-:W-:Y:S01]  /*9820*/  IADD3 R22, -R22, RZ, RZ ;  /* 0x000000ff16167210 */ /* 0x004fe20007ffe1ff */
[----:B------:R-:W-:Y:S01]  /*9830*/  ULDC UR5, c[0x0][0x8b8] ;  /* 0x00022e0000057ab9 */ /* 0x000fe20000000800 */
[----:B------:R-:W-:Y:S01]  /*9840*/  SHF.R.U64 R5, R4, UR4, R5 ;  /* 0x0000000404057c19 */ /* 0x000fe20008001205 */
[----:B------:R-:W-:Y:S01]  /*9850*/  ULDC UR4, c[0x0][0x8e0] ;  /* 0x0002380000047ab9 */ /* 0x000fe20000000800 */
[----:B------:R-:W-:Y:S01]  /*9860*/  LOP3.LUT R20, R20, UR16, RZ, 0xc0, !PT ;  /* 0x0000001014147c12 */ /* 0x000fe2000f8ec0ff */
[----:B------:R-:W-:Y:S01]  /*9870*/  IMAD.MOV.U32 R6, RZ, RZ, R8 ;  /* 0x000000ffff067224 */ /* 0x000fe200078e0008 */
[----:B------:R-:W-:Y:S01]  /*9880*/  LOP3.LUT R9, R9, UR15, RZ, 0xc0, !PT ;  /* 0x0000000f09097c12 */ /* 0x000fe2000f8ec0ff */
[----:B------:R-:W-:Y:S02]  /*9890*/  IMAD.MOV R7, RZ, RZ, -R5 ;  /* 0x000000ffff077224 */ /* 0x000fe400078e0a05 */
[----:B------:R-:W-:-:S02]  /*98a0*/  IMAD R20, R5, UR17, R20 ;  /* 0x0000001105147c24 */ /* 0x000fc4000f8e0214 */
[----:B-1----:R-:W-:Y:S02]  /*98b0*/  @P1 IMAD R15, R21, R22, R14 ;  /* 0x00000016150f1224 */ /* 0x002fe400078e020e */
[----:B------:R-:W-:Y:S01]  /*98c0*/  IMAD R18, R7, UR4, R18 ;  /* 0x0000000407127c24 */ /* 0x000fe2000f8e0212 */
[----:B------:R-:W-:Y:S01]  /*98d0*/  ULDC UR4, c[0x0][0x8a8] ;  /* 0x00022a0000047ab9 */ /* 0x000fe20000000800 */
[----:B------:R-:W-:Y:S01]  /*98e0*/  IMAD R15, R20, UR5, R15 ;  /* 0x00000005140f7c24 */ /* 0x000fe2000f8e020f */
[----:B------:R-:W-:Y:S01]  /*98f0*/  MOV R7, 0x1 ;  /* 0x0000000100077802 */ /* 0x000fe20000000f00 */
[----:B------:R-:W-:-:S05]  /*9900*/  IMAD R18, R18, UR4, R9 ;  /* 0x0000000412127c24 */ /* 0x000fca000f8e0209 */
[----:B------:R-:W-:Y:S02]  /*9910*/  SEL R4, R18, R15, !P1 ;  /* 0x0000000f12047207 */ /* 0x000fe40004800000 */
[----:B------:R-:W-:-:S07]  /*9920*/  SEL R5, R15, R18, !P1 ;  /* 0x000000120f057207 */ /* 0x000fce0004800000 */
.L_x_213:
[----:B------:R-:W-:Y:S05]  /*9930*/  BSYNC B1 ;  /* 0x0000000000017941 */ /* 0x000fea0003800000 */
.L_x_212:
[----:B------:R-:W-:-:S13]  /*9940*/  LOP3.LUT P1, RZ, R7, 0xff, RZ, 0xc0, !PT ;  /* 0x000000ff07ff7812 */ /* 0x000fda000782c0ff */
[----:B------:R-:W-:Y:S05]  /*9950*/  @P1 BRA `(.L_x_216) ;  /* 0xfffffff400481947 */ /* 0x000fea000383ffff */
[----:B------:R-:W-:Y:S05]  /*9960*/  BSYNC B0 ;  /* 0x0000000000007941 */ /* 0x000fea0003800000 */
.L_x_204:
[----:B------:R-:W-:-:S03]  /*9970*/  UMOV UR4, 0xffffffff ;  /* 0xffffffff00047882 */ /* 0x000fc60000000000 */
[----:B------:R-:W-:Y:S05]  /*9980*/  BRA.DIV UR4, `(.L_x_217) ;  /* 0x0000000e04747947 */ /* 0x000fea000b800000 */
[----:B------:R-:W-:-:S13]  /*9990*/  ELECT P6, URZ, PT ;  /* 0x00000000003f782f */ /* 0x000fda00038c0000 */
.L_x_249:
[----:B------:R-:W-:Y:S04]  /*99a0*/  BSSY B0, `(.L_x_218) ;  /* 0x00000a0000007945 */ /* 0x000fe80003800000 */
[----:B------:R-:W-:Y:S05]  /*99b0*/  @!P6 BRA `(.L_x_219) ;  /* 0x000000080078e947 */ /* 0x000fea0003800000 */
[----:B------:R-:W-:-:S04]  /*99c0*/  LOP3.LUT R19, R19, 0x2, RZ, 0xfc, !PT ;  /* 0x0000000213137812 */ /* 0x000fc800078efcff */
[----:B------:R-:W-:-:S13]  /*99d0*/  ISETP.NE.AND P0, PT, R19, 0x3, PT ;  /* 0x000000031300780c */ /* 0x000fda0003f05270 */
[----:B------:R-:W-:Y:S05]  /*99e0*/  @!P0 BRA `(.L_x_220) ;  /* 0x0000000000048947 */ /* 0x000fea0003800000 */
[----:B------:R-:W-:Y:S01]  /*99f0*/  BPT.TRAP 0x1 ;  /* 0x000000040000795c */ /* 0x000fe20000300000 */
.L_x_220:
[----:B------:R-:W1:Y:S01]  /*9a00*/  S2R R3, SR_CgaCtaId ;  /* 0x0000000000037919 */ /* 0x000e620000008800 */
[----:B------:R-:W-:-:S04]  /*9a10*/  MOV R2, 0x400 ;  /* 0x0000040000027802 */ /* 0x000fc80000000f00 */
[----:B-1----:R-:W-:Y:S02]  /*9a20*/  LEA R3, R3, R2, 0x18 ;  /* 0x0000000203037211 */ /* 0x002fe400078ec0ff */
[----:B------:R-:W-:Y:S02]  /*9a30*/  SHF.L.U32 R2, R0, 0x1f, RZ ;  /* 0x0000001f00027819 */ /* 0x000fe400000006ff */
[----:B------:R-:W-:-:S05]  /*9a40*/  IADD3 R3, R3, 0x88, RZ ;  /* 0x0000008803037810 */ /* 0x000fca0007ffe0ff */
[C---:B------:R-:W-:Y:S01]  /*9a50*/  IMAD R7, R12.reuse, 0x8, R3 ;  /* 0x000000080c077824 */ /* 0x040fe200078e0203 */
[----:B------:R-:W-:-:S03]  /*9a60*/  IADD3 R12, R12, 0x1, RZ ;  /* 0x000000010c0c7810 */ /* 0x000fc60007ffe0ff */
[----:B------:R-:W1:Y:S01]  /*9a70*/  SYNCS.PHASECHK.TRANS64.TRYWAIT P0, [R7+URZ], R2 ;  /* 0x00000002070075a7 */ /* 0x000e62000800017f */
[----:B------:R-:W-:-:S04]  /*9a80*/  ISETP.NE.AND P1, PT, R12, 0x11, PT ;  /* 0x000000110c00780c */ /* 0x000fc80003f25270 */
[----:B------:R-:W-:Y:S02]  /*9a90*/  SEL R5, RZ, 0x1, P1 ;  /* 0x00000001ff057807 */ /* 0x000fe40000800000 */
[----:B------:R-:W-:Y:S02]  /*9aa0*/  SEL R12, R12, RZ, P1 ;  /* 0x000000ff0c0c7207 */ /* 0x000fe40000800000 */
[----:B------:R-:W-:-:S03]  /*9ab0*/  LOP3.LUT R5, R0, R5, RZ, 0x3c, !PT ;  /* 0x0000000500057212 */ /* 0x000fc600078e3cff */
[----:B------:R-:W-:Y:S01]  /*9ac0*/  IMAD R9, R12, 0x8, R3 ;  /* 0x000000080c097824 */ /* 0x000fe200078e0203 */
[----:B------:R-:W-:Y:S01]  /*9ad0*/  SHF.L.U32 R4, R5, 0x1f, RZ ;  /* 0x0000001f05047819 */ /* 0x000fe200000006ff */
[----:B-1----:R-:W-:Y:S06]  /*9ae0*/  @!P0 BRA `(.L_x_221) ;  /* 0x0000000c003c8947 */ /* 0x002fec0003800000 */
.L_x_250:
[----:B------:R-:W2:Y:S01]  /*9af0*/  SYNCS.PHASECHK.TRANS64.TRYWAIT P0, [R9+URZ], R4 ;  /* 0x00000004090075a7 */ /* 0x000ea2000800017f */
[----:B------:R-:W-:-:S04]  /*9b00*/  IADD3 R0, R12, 0x1, RZ ;  /* 0x000000010c007810 */ /* 0x000fc80007ffe0ff */
[----:B------:R-:W-:-:S04]  /*9b10*/  ISETP.NE.AND P1, PT, R0, 0x11, PT ;  /* 0x000000110000780c */ /* 0x000fc80003f25270 */
[----:B-1----:R-:W-:Y:S02]  /*9b20*/  SEL R2, RZ, 0x1, P1 ;  /* 0x00000001ff027807 */ /* 0x002fe40000800000 */
[----:B------:R-:W-:Y:S02]  /*9b30*/  SEL R0, R0, RZ, P1 ;  /* 0x000000ff00007207 */ /* 0x000fe40000800000 */
[----:B------:R-:W-:-:S03]  /*9b40*/  LOP3.LUT R7, R5, R2, RZ, 0x3c, !PT ;  /* 0x0000000205077212 */ /* 0x000fc600078e3cff */
[----:B------:R-:W-:Y:S01]  /*9b50*/  IMAD R6, R0, 0x8, R3 ;  /* 0x0000000800067824 */ /* 0x000fe200078e0203 */
[----:B------:R-:W-:Y:S01]  /*9b60*/  SHF.L.U32 R5, R7, 0x1f, RZ ;  /* 0x0000001f07057819 */ /* 0x000fe200000006ff */
[----:B--2---:R-:W-:Y:S06]  /*9b70*/  @!P0 BRA `(.L_x_222) ;  /* 0x0000000c002c8947 */ /* 0x004fec0003800000 */
.L_x_251:
[----:B------:R-:W2:Y:S01]  /*9b80*/  SYNCS.PHASECHK.TRANS64.TRYWAIT P0, [R6+URZ], R5 ;  /* 0x00000005060075a7 */ /* 0x000ea2000800017f */
[----:B------:R-:W-:-:S04]  /*9b90*/  IADD3 R0, R0, 0x1, RZ ;  /* 0x0000000100007810 */ /* 0x000fc80007ffe0ff */
[----:B------:R-:W-:-:S04]  /*9ba0*/  ISETP.NE.AND P1, PT, R0, 0x11, PT ;  /* 0x000000110000780c */ /* 0x000fc80003f25270 */
[----:B------:R-:W-:Y:S02]  /*9bb0*/  SEL R2, RZ, 0x1, P1 ;  /* 0x00000001ff027807 */ /* 0x000fe40000800000 */
[----:B------:R-:W-:Y:S02]  /*9bc0*/  SEL R0, R0, RZ, P1 ;  /* 0x000000ff00007207 */ /* 0x000fe40000800000 */
[----:B------:R-:W-:-:S03]  /*9bd0*/  LOP3.LUT R7, R7, R2, RZ, 0x3c, !PT ;  /* 0x0000000207077212 */ /* 0x000fc600078e3cff */
[----:B-1----:R-:W-:Y:S01]  /*9be0*/  IMAD R9, R0, 0x8, R3 ;  /* 0x0000000800097824 */ /* 0x002fe200078e0203 */
[----:B------:R-:W-:Y:S01]  /*9bf0*/  SHF.L.U32 R4, R7, 0x1f, RZ ;  /* 0x0000001f07047819 */ /* 0x000fe200000006ff */
[----:B--2---:R-:W-:Y:S06]  /*9c00*/  @!P0 BRA `(.L_x_223) ;  /* 0x0000000c001c8947 */ /* 0x004fec0003800000 */
.L_x_252:
        /* <DEDUP_REMOVED lines=9> */
.L_x_253:
        /* <DEDUP_REMOVED lines=9> */
.L_x_254:
        /* <DEDUP_REMOVED lines=9> */
.L_x_255:
        /* <DEDUP_REMOVED lines=9> */
.L_x_256:
        /* <DEDUP_REMOVED lines=9> */
.L_x_257:
        /* <DEDUP_REMOVED lines=9> */
.L_x_258:
        /* <DEDUP_REMOVED lines=9> */
.L_x_259:
        /* <DEDUP_REMOVED lines=9> */
.L_x_260:
        /* <DEDUP_REMOVED lines=9> */
.L_x_261:
        /* <DEDUP_REMOVED lines=9> */
.L_x_262:
        /* <DEDUP_REMOVED lines=9> */
.L_x_263:
        /* <DEDUP_REMOVED lines=9> */
.L_x_264:
[----:B------:R-:W2:Y:S01]  /*a2d0*/  SYNCS.PHASECHK.TRANS64.TRYWAIT P0, [R9+URZ], R4 ;  /* 0x00000004090075a7 */ /* 0x000ea2000800017f */
[----:B------:R-:W-:-:S04]  /*a2e0*/  IADD3 R0, R0, 0x1, RZ ;  /* 0x0000000100007810 */ /* 0x000fc80007ffe0ff */
[----:B------:R-:W-:-:S04]  /*a2f0*/  ISETP.NE.AND P1, PT, R0, 0x11, PT ;  /* 0x000000110000780c */ /* 0x000fc80003f25270 */
[----:B------:R-:W-:Y:S02]  /*a300*/  SEL R2, RZ, 0x1, P1 ;  /* 0x00000001ff027807 */ /* 0x000fe40000800000 */
[----:B------:R-:W-:Y:S02]  /*a310*/  SEL R0, R0, RZ, P1 ;  /* 0x000000ff00007207 */ /* 0x000fe40000800000 */
[----:B------:R-:W-:Y:S01]  /*a320*/  LOP3.LUT R2, R7, R2, RZ, 0x3c, !PT ;  /* 0x0000000207027212 */ /* 0x000fe200078e3cff */
[----:B--2---:R-:W-:Y:S06]  /*a330*/  @!P0 BRA `(.L_x_236) ;  /* 0x0000000800548947 */ /* 0x004fec0003800000 */
.L_x_265:
[----:B------:R-:W-:Y:S01]  /*a340*/  IMAD R3, R0, 0x8, R3 ;  /* 0x0000000800037824 */ /* 0x000fe200078e0203 */
[----:B------:R-:W-:-:S07]  /*a350*/  SHF.L.U32 R0, R2, 0x1f, RZ ;  /* 0x0000001f02007819 */ /* 0x000fce00000006ff */
.L_x_237:
[----:B---3--:R3:W4:Y:S02]  /*a360*/  SYNCS.PHASECHK.TRANS64.TRYWAIT P0, [R3+URZ], R0 ;  /* 0x00000000030075a7 */ /* 0x008724000800017f */
[----:B----4-:R-:W-:Y:S05]  /*a370*/  @!P0 NANOSLEEP.SYNCS 0x989680 ;  /* 0x009896800000895d */ /* 0x010fea0003900000 */
[----:B------:R-:W4:Y:S02]  /*a380*/  @!P0 SYNCS.PHASECHK.TRANS64 P0, [R3+URZ], R0 ;  /* 0x00000000030085a7 */ /* 0x000f24000800007f */
[----:B----4-:R-:W-:Y:S05]  /*a390*/  @!P0 BRA `(.L_x_237) ;  /* 0xfffffffc00f08947 */ /* 0x010fea000383ffff */
.L_x_219:
[----:B------:R-:W-:Y:S05]  /*a3a0*/  BSYNC B0 ;  /* 0x0000000000007941 */ /* 0x000fea0003800000 */
.L_x_218:
[----:B------:R-:W-:Y:S05]  /*a3b0*/  EXIT ;  /* 0x000000000000794d */ /* 0x000fea0003800000 */
.L_x_21:
[----:B--2---:R-:W-:-:S04]  /*a3c0*/  MOV R5, UR5 ;  /* 0x0000000500057c02 */ /* 0x004fc80008000f00 */
[----:B------:R2:W3:Y:S03]  /*a3d0*/  SYNCS.PHASECHK.TRANS64.TRYWAIT P0, [R5+URZ], R0 ;  /* 0x00000000050075a7 */ /* 0x0004e6000800017f */
[----:B---3--:R-:W-:Y:S05]  /*a3e0*/  @!P0 NANOSLEEP.SYNCS 0x989680 ;  /* 0x009896800000895d */ /* 0x008fea0003900000 */
[----:B------:R-:W3:Y:S02]  /*a3f0*/  @!P0 SYNCS.PHASECHK.TRANS64 P0, [R5+URZ], R0 ;  /* 0x00000000050085a7 */ /* 0x000ee4000800007f */
[----:B---3--:R-:W-:Y:S05]  /*a400*/  @!P0 BRA `(.L_x_21) ;  /* 0xfffffffc00ec8947 */ /* 0x008fea000383ffff */
[----:B------:R-:W-:Y:S05]  /*a410*/  BRA `(.L_x_20) ;  /* 0xffffff7400847947 */ /* 0x000fea000383ffff */
.L_x_27:
[----:B--2---:R-:W-:-:S04]  /*a420*/  IMAD.U32 R5, RZ, RZ, UR8 ;  /* 0x00000008ff057e24 */ /* 0x004fc8000f8e00ff */
[----:B------:R2:W3:Y:S03]  /*a430*/  SYNCS.PHASECHK.TRANS64.TRYWAIT P0, [R5+URZ], R4 ;  /* 0x00000004050075a7 */ /* 0x0004e6000800017f */
[----:B---3--:R-:W-:Y:S05]  /*a440*/  @!P0 NANOSLEEP.SYNCS 0x989680 ;  /* 0x009896800000895d */ /* 0x008fea0003900000 */
[----:B------:R-:W3:Y:S02]  /*a450*/  @!P0 SYNCS.PHASECHK.TRANS64 P0, [R5+URZ], R4 ;  /* 0x00000004050085a7 */ /* 0x000ee4000800007f */
[----:B---3--:R-:W-:Y:S05]  /*a460*/  @!P0 BRA `(.L_x_27) ;  /* 0xfffffffc00ec8947 */ /* 0x008fea000383ffff */
[----:B------:R-:W-:Y:S05]  /*a470*/  BRA `(.L_x_26) ;  /* 0xffffff7c00087947 */ /* 0x000fea000383ffff */
.L_x_51:
[----:B-1----:R1:W2:Y:S02]  /*a480*/  SYNCS.PHASECHK.TRANS64.TRYWAIT P2, [R13+URZ+0x110], R0 ;  /* 0x000110000d0075a7 */ /* 0x0022a4000804017f */
[----:B--2---:R-:W-:Y:S05]  /*a490*/  @!P2 NANOSLEEP.SYNCS 0x989680 ;  /* 0x009896800000a95d */ /* 0x004fea0003900000 */
[----:B------:R-:W2:Y:S02]  /*a4a0*/  @!P2 SYNCS.PHASECHK.TRANS64 P2, [R13+URZ+0x110], R0 ;  /* 0x000110000d00a5a7 */ /* 0x000ea4000804007f */
[----:B--2---:R-:W-:Y:S05]  /*a4b0*/  @!P2 BRA `(.L_x_51) ;  /* 0xfffffffc00f0a947 */ /* 0x004fea000383ffff */
[----:B------:R-:W-:Y:S05]  /*a4c0*/  BRA `(.L_x_238) ;  /* 0xffffff8c000c7947 */ /* 0x000fea000383ffff */
.L_x_110:
[----:B-1----:R1:W2:Y:S02]  /*a4d0*/  SYNCS.PHASECHK.TRANS64.TRYWAIT P0, [R12+URZ+0x110], R9 ;  /* 0x000110090c0075a7 */ /* 0x0022a4000800017f */
[----:B--2---:R-:W-:Y:S05]  /*a4e0*/  @!P0 NANOSLEEP.SYNCS 0x989680 ;  /* 0x009896800000895d */ /* 0x004fea0003900000 */
[----:B------:R-:W2:Y:S02]  /*a4f0*/  @!P0 SYNCS.PHASECHK.TRANS64 P0, [R12+URZ+0x110], R9 ;  /* 0x000110090c0085a7 */ /* 0x000ea4000800007f */
[----:B--2---:R-:W-:Y:S05]  /*a500*/  @!P0 BRA `(.L_x_110) ;  /* 0xfffffffc00f08947 */ /* 0x004fea000383ffff */
[----:B------:R-:W-:Y:S05]  /*a510*/  BRA `(.L_x_239) ;  /* 0xffffffac001c7947 */ /* 0x000fea000383ffff */
.L_x_174:
[----:B-1----:R-:W-:-:S04]  /*a520*/  MOV R10, UR4 ;  /* 0x00000004000a7c02 */ /* 0x002fc80008000f00 */
[----:B------:R1:W2:Y:S03]  /*a530*/  SYNCS.PHASECHK.TRANS64.TRYWAIT P0, [R10+URZ+0x138], R3 ;  /* 0x000138030a0075a7 */ /* 0x0002a6000800017f */
[----:B--2---:R-:W-:Y:S05]  /*a540*/  @!P0 NANOSLEEP.SYNCS 0x989680 ;  /* 0x009896800000895d */ /* 0x004fea0003900000 */
[----:B------:R-:W2:Y:S02]  /*a550*/  @!P0 SYNCS.PHASECHK.TRANS64 P0, [R10+URZ+0x138], R3 ;  /* 0x000138030a0085a7 */ /* 0x000ea4000800007f */
[----:B--2---:R-:W-:Y:S05]  /*a560*/  @!P0 BRA `(.L_x_174) ;  /* 0xfffffffc00ec8947 */ /* 0x004fea000383ffff */
[----:B------:R-:W-:Y:S05]  /*a570*/  BRA `(.L_x_173) ;  /* 0xffffffd800387947 */ /* 0x000fea000383ffff */
.L_x_183:
[----:B-1----:R-:W-:-:S04]  /*a580*/  IMAD.U32 R5, RZ, RZ, UR5 ;  /* 0x00000005ff057e24 */ /* 0x002fc8000f8e00ff */
[----:B------:R1:W2:Y:S03]  /*a590*/  SYNCS.PHASECHK.TRANS64.TRYWAIT P1, [R5+URZ+0x120], R4 ;  /* 0x00012004050075a7 */ /* 0x0002a6000802017f */
[----:B--2---:R-:W-:Y:S05]  /*a5a0*/  @!P1 NANOSLEEP.SYNCS 0x989680 ;  /* 0x009896800000995d */ /* 0x004fea0003900000 */
[----:B------:R-:W2:Y:S02]  /*a5b0*/  @!P1 SYNCS.PHASECHK.TRANS64 P1, [R5+URZ+0x120], R4 ;  /* 0x00012004050095a7 */ /* 0x000ea4000802007f */
[----:B--2---:R-:W-:Y:S05]  /*a5c0*/  @!P1 BRA `(.L_x_183) ;  /* 0xfffffffc00ec9947 */ /* 0x004fea000383ffff */
[----:B------:R-:W-:Y:S05]  /*a5d0*/  BRA `(.L_x_240) ;  /* 0xffffffdc00247947 */ /* 0x000fea000383ffff */
.L_x_189:
[----:B-12---:R-:W-:-:S04]  /*a5e0*/  MOV R5, UR5 ;  /* 0x0000000500057c02 */ /* 0x006fc80008000f00 */
[----:B------:R1:W2:Y:S03]  /*a5f0*/  SYNCS.PHASECHK.TRANS64.TRYWAIT P1, [R5+URZ+0x128], R4 ;  /* 0x00012804050075a7 */ /* 0x0002a6000802017f */
[----:B--2---:R-:W-:Y:S05]  /*a600*/  @!P1 NANOSLEEP.SYNCS 0x989680 ;  /* 0x009896800000995d */ /* 0x004fea0003900000 */
[----:B------:R-:W2:Y:S02]  /*a610*/  @!P1 SYNCS.PHASECHK.TRANS64 P1, [R5+URZ+0x128], R4 ;  /* 0x00012804050095a7 */ /* 0x000ea4000802007f */
[----:B--2---:R-:W-:Y:S05]  /*a620*/  @!P1 BRA `(.L_x_189) ;  /* 0xfffffffc00ec9947 */ /* 0x004fea000383ffff */
[----:B------:R-:W-:Y:S05]  /*a630*/  BRA `(.L_x_241) ;  /* 0xffffffdc006c7947 */ /* 0x000fea000383ffff */
.L_x_201:
[----:B--2---:R2:W3:Y:S02]  /*a640*/  SYNCS.PHASECHK.TRANS64.TRYWAIT P0, [R3+URZ+0x120], R0 ;  /* 0x00012000030075a7 */ /* 0x0044e4000800017f */
[----:B---3--:R-:W-:Y:S05]  /*a650*/  @!P0 NANOSLEEP.SYNCS 0x989680 ;  /* 0x009896800000895d */ /* 0x008fea0003900000 */
[----:B------:R-:W3:Y:S02]  /*a660*/  @!P0 SYNCS.PHASECHK.TRANS64 P0, [R3+URZ+0x120], R0 ;  /* 0x00012000030085a7 */ /* 0x000ee4000800007f */
[----:B---3--:R-:W-:Y:S05]  /*a670*/  @!P0 BRA `(.L_x_201) ;  /* 0xfffffffc00f08947 */ /* 0x008fea000383ffff */
[----:B------:R-:W-:Y:S05]  /*a680*/  BRA `(.L_x_242) ;  /* 0xffffffe4006c7947 */ /* 0x000fea000383ffff */
.L_x_205:
[----:B------:R-:W-:Y:S01]  /*a690*/  BSSY B1, `(.L_x_243) ;  /* 0x0000006000017945 */ /* 0x000fe20003800000 */
[----:B------:R-:W-:-:S07]  /*a6a0*/  IMAD.MOV.U32 R15, RZ, RZ, -0x1 ;  /* 0xffffffffff0f7424 */ /* 0x000fce00078e00ff */
[----:B------:R-:W-:Y:S05]  /*a6b0*/  WARPSYNC.COLLECTIVE R15, `(.L_x_244) ;  /* 0x000000000f0c7348 */ /* 0x000fea0003c00000 */
[----:B------:R-:W-:Y:S02]  /*a6c0*/  ELECT P6, UR62, PT ;  /* 0x00000000003e782f */ /* 0x000fe400038c0000 */
[----:B------:R-:W-:Y:S01]  /*a6d0*/  MOV R14, UR62 ;  /* 0x0000003e000e7c02 */ /* 0x000fe20008000f00 */
[----:B------:R-:W-:Y:S10]  /*a6e0*/  ENDCOLLECTIVE ;  /* 0x000000000000791b */ /* 0x000ff40003800000 */
.L_x_244:
[----:B------:R-:W-:Y:S05]  /*a6f0*/  BSYNC B1 ;  /* 0x0000000000017941 */ /* 0x000fea0003800000 */
.L_x_243:
[----:B------:R-:W-:Y:S05]  /*a700*/  BRA `(.L_x_245) ;  /* 0xffffffe400e87947 */ /* 0x000fea000383ffff */
.L_x_208:
[----:B--2---:R2:W3:Y:S02]  /*a710*/  SYNCS.PHASECHK.TRANS64.TRYWAIT P1, [R21+URZ+0x88], R8 ;  /* 0x00008808150075a7 */ /* 0x0044e4000802017f */
[----:B---3--:R-:W-:Y:S05]  /*a720*/  @!P1 NANOSLEEP.SYNCS 0x989680 ;  /* 0x009896800000995d */ /* 0x008fea0003900000 */
[----:B------:R-:W3:Y:S02]  /*a730*/  @!P1 SYNCS.PHASECHK.TRANS64 P1, [R21+URZ+0x88], R8 ;  /* 0x00008808150095a7 */ /* 0x000ee4000802007f */
[----:B---3--:R-:W-:Y:S05]  /*a740*/  @!P1 BRA `(.L_x_208) ;  /* 0xfffffffc00f09947 */ /* 0x008fea000383ffff */
[----:B------:R-:W-:Y:S05]  /*a750*/  BRA `(.L_x_246) ;  /* 0xffffffe8001c7947 */ /* 0x000fea000383ffff */
.L_x_217:
[----:B------:R-:W-:Y:S01]  /*a760*/  BSSY B0, `(.L_x_247) ;  /* 0x0000006000007945 */ /* 0x000fe20003800000 */
[----:B------:R-:W-:-:S07]  /*a770*/  MOV R15, 0xffffffff ;  /* 0xffffffff000f7802 */ /* 0x000fce0000000f00 */
[----:B------:R-:W-:Y:S05]  /*a780*/  WARPSYNC.COLLECTIVE R15, `(.L_x_248) ;  /* 0x000000000f0c7348 */ /* 0x000fea0003c00000 */
[----:B------:R-:W-:Y:S02]  /*a790*/  ELECT P6, UR62, PT ;  /* 0x00000000003e782f */ /* 0x000fe400038c0000 */
[----:B------:R-:W-:Y:S01]  /*a7a0*/  MOV R14, UR62 ;  /* 0x0000003e000e7c02 */ /* 0x000fe20008000f00 */
[----:B------:R-:W-:Y:S10]  /*a7b0*/  ENDCOLLECTIVE ;  /* 0x000000000000791b */ /* 0x000ff40003800000 */
.L_x_248:
[----:B------:R-:W-:Y:S05]  /*a7c0*/  BSYNC B0 ;  /* 0x0000000000007941 */ /* 0x000fea0003800000 */
.L_x_247:
[----:B------:R-:W-:Y:S05]  /*a7d0*/  BRA `(.L_x_249) ;  /* 0xfffffff000707947 */ /* 0x000fea000383ffff */
.L_x_221:
[----:B-1----:R1:W2:Y:S02]  /*a7e0*/  SYNCS.PHASECHK.TRANS64.TRYWAIT P0, [R7+URZ], R2 ;  /* 0x00000002070075a7 */ /* 0x0022a4000800017f */
[----:B--2---:R-:W-:Y:S05]  /*a7f0*/  @!P0 NANOSLEEP.SYNCS 0x989680 ;  /* 0x009896800000895d */ /* 0x004fea0003900000 */
[----:B------:R-:W2:Y:S02]  /*a800*/  @!P0 SYNCS.PHASECHK.TRANS64 P0, [R7+URZ], R2 ;  /* 0x00000002070085a7 */ /* 0x000ea4000800007f */
[----:B--2---:R-:W-:Y:S05]  /*a810*/  @!P0 BRA `(.L_x_221) ;  /* 0xfffffffc00f08947 */ /* 0x004fea000383ffff */
[----:B------:R-:W-:Y:S05]  /*a820*/  BRA `(.L_x_250) ;  /* 0xfffffff000b07947 */ /* 0x000fea000383ffff */
.L_x_222:
[----:B-1----:R1:W2:Y:S02]  /*a830*/  SYNCS.PHASECHK.TRANS64.TRYWAIT P0, [R9+URZ], R4 ;  /* 0x00000004090075a7 */ /* 0x0022a4000800017f */
[----:B--2---:R-:W-:Y:S05]  /*a840*/  @!P0 NANOSLEEP.SYNCS 0x989680 ;  /* 0x009896800000895d */ /* 0x004fea0003900000 */
[----:B------:R-:W2:Y:S02]  /*a850*/  @!P0 SYNCS.PHASECHK.TRANS64 P0, [R9+URZ], R4 ;  /* 0x00000004090085a7 */ /* 0x000ea4000800007f */
[----:B--2---:R-:W-:Y:S05]  /*a860*/  @!P0 BRA `(.L_x_222) ;  /* 0xfffffffc00f08947 */ /* 0x004fea000383ffff */
[----:B------:R-:W-:Y:S05]  /*a870*/  BRA `(.L_x_251) ;  /* 0xfffffff000c07947 */ /* 0x000fea000383ffff */
.L_x_223:
[----:B-1----:R1:W2:Y:S02]  /*a880*/  SYNCS.PHASECHK.TRANS64.TRYWAIT P0, [R6+URZ], R5 ;  /* 0x00000005060075a7 */ /* 0x0022a4000800017f */
[----:B--2---:R-:W-:Y:S05]  /*a890*/  @!P0 NANOSLEEP.SYNCS 0x989680 ;  /* 0x009896800000895d */ /* 0x004fea0003900000 */
[----:B------:R-:W2:Y:S02]  /*a8a0*/  @!P0 SYNCS.PHASECHK.TRANS64 P0, [R6+URZ], R5 ;  /* 0x00000005060085a7 */ /* 0x000ea4000800007f */
[----:B--2---:R-:W-:Y:S05]  /*a8b0*/  @!P0 BRA `(.L_x_223) ;  /* 0xfffffffc00f08947 */ /* 0x004fea000383ffff */
[----:B------:R-:W-:Y:S05]  /*a8c0*/  BRA `(.L_x_252) ;  /* 0xfffffff000d07947 */ /* 0x000fea000383ffff */
.L_x_224:
[----:B-1----:R1:W2:Y:S02]  /*a8d0*/  SYNCS.PHASECHK.TRANS64.TRYWAIT P0, [R9+URZ], R4 ;  /* 0x00000004090075a7 */ /* 0x0022a4000800017f */
[----:B--2---:R-:W-:Y:S05]  /*a8e0*/  @!P0 NANOSLEEP.SYNCS 0x989680 ;  /* 0x009896800000895d */ /* 0x004fea0003900000 */
[----:B------:R-:W2:Y:S02]  /*a8f0*/  @!P0 SYNCS.PHASECHK.TRANS64 P0, [R9+URZ], R4 ;  /* 0x00000004090085a7 */ /* 0x000ea4000800007f */
[----:B--2---:R-:W-:Y:S05]  /*a900*/  @!P0 BRA `(.L_x_224) ;  /* 0xfffffffc00f08947 */ /* 0x004fea000383ffff */
[----:B------:R-:W-:Y:S05]  /*a910*/  BRA `(.L_x_253) ;  /* 0xfffffff000e07947 */ /* 0x000fea000383ffff */
.L_x_225:
[----:B-1----:R1:W2:Y:S02]  /*a920*/  SYNCS.PHASECHK.TRANS64.TRYWAIT P0, [R6+URZ], R5 ;  /* 0x00000005060075a7 */ /* 0x0022a4000800017f */
[----:B--2---:R-:W-:Y:S05]  /*a930*/  @!P0 NANOSLEEP.SYNCS 0x989680 ;  /* 0x009896800000895d */ /* 0x004fea0003900000 */
[----:B------:R-:W2:Y:S02]  /*a940*/  @!P0 SYNCS.PHASECHK.TRANS64 P0, [R6+URZ], R5 ;  /* 0x00000005060085a7 */ /* 0x000ea4000800007f */
[----:B--2---:R-:W-:Y:S05]  /*a950*/  @!P0 BRA `(.L_x_225) ;  /* 0xfffffffc00f08947 */ /* 0x004fea000383ffff */
[----:B------:R-:W-:Y:S05]  /*a960*/  BRA `(.L_x_254) ;  /* 0xfffffff000f07947 */ /* 0x000fea000383ffff */
.L_x_226:
[----:B-1----:R1:W2:Y:S02]  /*a970*/  SYNCS.PHASECHK.TRANS64.TRYWAIT P0, [R9+URZ], R4 ;  /* 0x00000004090075a7 */ /* 0x0022a4000800017f */
[----:B--2---:R-:W-:Y:S05]  /*a980*/  @!P0 NANOSLEEP.SYNCS 0x989680 ;  /* 0x009896800000895d */ /* 0x004fea0003900000 */
[----:B------:R-:W2:Y:S02]  /*a990*/  @!P0 SYNCS.PHASECHK.TRANS64 P0, [R9+URZ], R4 ;  /* 0x00000004090085a7 */ /* 0x000ea4000800007f */
[----:B--2---:R-:W-:Y:S05]  /*a9a0*/  @!P0 BRA `(.L_x_226) ;  /* 0xfffffffc00f08947 */ /* 0x004fea000383ffff */
[----:B------:R-:W-:Y:S05]  /*a9b0*/  BRA `(.L_x_255) ;  /* 0xfffffff400007947 */ /* 0x000fea000383ffff */
.L_x_227:
[----:B-1----:R1:W2:Y:S02]  /*a9c0*/  SYNCS.PHASECHK.TRANS64.TRYWAIT P0, [R6+URZ], R5 ;  /* 0x00000005060075a7 */ /* 0x0022a4000800017f */
[----:B--2---:R-:W-:Y:S05]  /*a9d0*/  @!P0 NANOSLEEP.SYNCS 0x989680 ;  /* 0x009896800000895d */ /* 0x004fea0003900000 */
[----:B------:R-:W2:Y:S02]  /*a9e0*/  @!P0 SYNCS.PHASECHK.TRANS64 P0, [R6+URZ], R5 ;  /* 0x00000005060085a7 */ /* 0x000ea4000800007f */
[----:B--2---:R-:W-:Y:S05]  /*a9f0*/  @!P0 BRA `(.L_x_227) ;  /* 0xfffffffc00f08947 */ /* 0x004fea000383ffff */
[----:B------:R-:W-:Y:S05]  /*aa00*/  BRA `(.L_x_256) ;  /* 0xfffffff400107947 */ /* 0x000fea000383ffff */
.L_x_228:
[----:B-1----:R1:W2:Y:S02]  /*aa10*/  SYNCS.PHASECHK.TRANS64.TRYWAIT P0, [R9+URZ], R4 ;  /* 0x00000004090075a7 */ /* 0x0022a4000800017f */
[----:B--2---:R-:W-:Y:S05]  /*aa20*/  @!P0 NANOSLEEP.SYNCS 0x989680 ;  /* 0x009896800000895d */ /* 0x004fea0003900000 */
[----:B------:R-:W2:Y:S02]  /*aa30*/  @!P0 SYNCS.PHASECHK.TRANS64 P0, [R9+URZ], R4 ;  /* 0x00000004090085a7 */ /* 0x000ea4000800007f */
[----:B--2---:R-:W-:Y:S05]  /*aa40*/  @!P0 BRA `(.L_x_228) ;  /* 0xfffffffc00f08947 */ /* 0x004fea000383ffff */
[----:B------:R-:W-:Y:S05]  /*aa50*/  BRA `(.L_x_257) ;  /* 0xfffffff400207947 */ /* 0x000fea000383ffff */
.L_x_229:
[----:B-1----:R1:W2:Y:S02]  /*aa60*/  SYNCS.PHASECHK.TRANS64.TRYWAIT P0, [R6+URZ], R5 ;  /* 0x00000005060075a7 */ /* 0x0022a4000800017f */
[----:B--2---:R-:W-:Y:S05]  /*aa70*/  @!P0 NANOSLEEP.SYNCS 0x989680 ;  /* 0x009896800000895d */ /* 0x004fea0003900000 */
[----:B------:R-:W2:Y:S02]  /*aa80*/  @!P0 SYNCS.PHASECHK.TRANS64 P0, [R6+URZ], R5 ;  /* 0x00000005060085a7 */ /* 0x000ea4000800007f */
[----:B--2---:R-:W-:Y:S05]  /*aa90*/  @!P0 BRA `(.L_x_229) ;  /* 0xfffffffc00f08947 */ /* 0x004fea000383ffff */
[----:B------:R-:W-:Y:S05]  /*aaa0*/  BRA `(.L_x_258) ;  /* 0xfffffff400307947 */ /* 0x000fea000383ffff */
.L_x_230:
[----:B-1----:R1:W2:Y:S02]  /*aab0*/  SYNCS.PHASECHK.TRANS64.TRYWAIT P0, [R9+URZ], R4 ;  /* 0x00000004090075a7 */ /* 0x0022a4000800017f */
[----:B--2---:R-:W-:Y:S05]  /*aac0*/  @!P0 NANOSLEEP.SYNCS 0x989680 ;  /* 0x009896800000895d */ /* 0x004fea0003900000 */
[----:B------:R-:W2:Y:S02]  /*aad0*/  @!P0 SYNCS.PHASECHK.TRANS64 P0, [R9+URZ], R4 ;  /* 0x00000004090085a7 */ /* 0x000ea4000800007f */
[----:B--2---:R-:W-:Y:S05]  /*aae0*/  @!P0 BRA `(.L_x_230) ;  /* 0xfffffffc00f08947 */ /* 0x004fea000383ffff */
[----:B------:R-:W-:Y:S05]  /*aaf0*/  BRA `(.L_x_259) ;  /* 0xfffffff400407947 */ /* 0x000fea000383ffff */
.L_x_231:
[----:B-1----:R1:W2:Y:S02]  /*ab00*/  SYNCS.PHASECHK.TRANS64.TRYWAIT P0, [R6+URZ], R5 ;  /* 0x00000005060075a7 */ /* 0x0022a4000800017f */
[----:B--2---:R-:W-:Y:S05]  /*ab10*/  @!P0 NANOSLEEP.SYNCS 0x989680 ;  /* 0x009896800000895d */ /* 0x004fea0003900000 */
[----:B------:R-:W2:Y:S02]  /*ab20*/  @!P0 SYNCS.PHASECHK.TRANS64 P0, [R6+URZ], R5 ;  /* 0x00000005060085a7 */ /* 0x000ea4000800007f */
[----:B--2---:R-:W-:Y:S05]  /*ab30*/  @!P0 BRA `(.L_x_231) ;  /* 0xfffffffc00f08947 */ /* 0x004fea000383ffff */
[----:B------:R-:W-:Y:S05]  /*ab40*/  BRA `(.L_x_260) ;  /* 0xfffffff400507947 */ /* 0x000fea000383ffff */
.L_x_232:
[----:B-1----:R1:W2:Y:S02]  /*ab50*/  SYNCS.PHASECHK.TRANS64.TRYWAIT P0, [R9+URZ], R4 ;  /* 0x00000004090075a7 */ /* 0x0022a4000800017f */
[----:B--2---:R-:W-:Y:S05]  /*ab60*/  @!P0 NANOSLEEP.SYNCS 0x989680 ;  /* 0x009896800000895d */ /* 0x004fea0003900000 */
[----:B------:R-:W2:Y:S02]  /*ab70*/  @!P0 SYNCS.PHASECHK.TRANS64 P0, [R9+URZ], R4 ;  /* 0x00000004090085a7 */ /* 0x000ea4000800007f */
[----:B--2---:R-:W-:Y:S05]  /*ab80*/  @!P0 BRA `(.L_x_232) ;  /* 0xfffffffc00f08947 */ /* 0x004fea000383ffff */
[----:B------:R-:W-:Y:S05]  /*ab90*/  BRA `(.L_x_261) ;  /* 0xfffffff400607947 */ /* 0x000fea000383ffff */
.L_x_233:
[----:B-1----:R1:W2:Y:S02]  /*aba0*/  SYNCS.PHASECHK.TRANS64.TRYWAIT P0, [R6+URZ], R5 ;  /* 0x00000005060075a7 */ /* 0x0022a4000800017f */
[----:B--2---:R-:W-:Y:S05]  /*abb0*/  @!P0 NANOSLEEP.SYNCS 0x989680 ;  /* 0x009896800000895d */ /* 0x004fea0003900000 */
[----:B------:R-:W2:Y:S02]  /*abc0*/  @!P0 SYNCS.PHASECHK.TRANS64 P0, [R6+URZ], R5 ;  /* 0x00000005060085a7 */ /* 0x000ea4000800007f */
[----:B--2---:R-:W-:Y:S05]  /*abd0*/  @!P0 BRA `(.L_x_233) ;  /* 0xfffffffc00f08947 */ /* 0x004fea000383ffff */
[----:B------:R-:W-:Y:S05]  /*abe0*/  BRA `(.L_x_262) ;  /* 0xfffffff400707947 */ /* 0x000fea000383ffff */
.L_x_234:
[----:B-1----:R1:W2:Y:S02]  /*abf0*/  SYNCS.PHASECHK.TRANS64.TRYWAIT P0, [R9+URZ], R4 ;  /* 0x00000004090075a7 */ /* 0x0022a4000800017f */
[----:B--2---:R-:W-:Y:S05]  /*ac00*/  @!P0 NANOSLEEP.SYNCS 0x989680 ;  /* 0x009896800000895d */ /* 0x004fea0003900000 */
[----:B------:R-:W2:Y:S02]  /*ac10*/  @!P0 SYNCS.PHASECHK.TRANS64 P0, [R9+URZ], R4 ;  /* 0x00000004090085a7 */ /* 0x000ea4000800007f */
[----:B--2---:R-:W-:Y:S05]  /*ac20*/  @!P0 BRA `(.L_x_234) ;  /* 0xfffffffc00f08947 */ /* 0x004fea000383ffff */
[----:B------:R-:W-:Y:S05]  /*ac30*/  BRA `(.L_x_263) ;  /* 0xfffffff400807947 */ /* 0x000fea000383ffff */
.L_x_235:
[----:B-1----:R1:W2:Y:S02]  /*ac40*/  SYNCS.PHASECHK.TRANS64.TRYWAIT P0, [R6+URZ], R5 ;  /* 0x00000005060075a7 */ /* 0x0022a4000800017f */
[----:B--2---:R-:W-:Y:S05]  /*ac50*/  @!P0 NANOSLEEP.SYNCS 0x989680 ;  /* 0x009896800000895d */ /* 0x004fea0003900000 */
[----:B------:R-:W2:Y:S02]  /*ac60*/  @!P0 SYNCS.PHASECHK.TRANS64 P0, [R6+URZ], R5 ;  /* 0x00000005060085a7 */ /* 0x000ea4000800007f */
[----:B--2---:R-:W-:Y:S05]  /*ac70*/  @!P0 BRA `(.L_x_235) ;  /* 0xfffffffc00f08947 */ /* 0x004fea000383ffff */
[----:B------:R-:W-:Y:S05]  /*ac80*/  BRA `(.L_x_264) ;  /* 0xfffffff400907947 */ /* 0x000fea000383ffff */
.L_x_236:
[----:B--2---:R2:W3:Y:S02]  /*ac90*/  SYNCS.PHASECHK.TRANS64.TRYWAIT P0, [R9+URZ], R4 ;  /* 0x00000004090075a7 */ /* 0x0044e4000800017f */
[----:B---3--:R-:W-:Y:S05]  /*aca0*/  @!P0 NANOSLEEP.SYNCS 0x989680 ;  /* 0x009896800000895d */ /* 0x008fea0003900000 */
[----:B------:R-:W3:Y:S02]  /*acb0*/  @!P0 SYNCS.PHASECHK.TRANS64 P0, [R9+URZ], R4 ;  /* 0x00000004090085a7 */ /* 0x000ee4000800007f */
[----:B---3--:R-:W-:Y:S05]  /*acc0*/  @!P0 BRA `(.L_x_236) ;  /* 0xfffffffc00f08947 */ /* 0x008fea000383ffff */
[----:B------:R-:W-:Y:S05]  /*acd0*/  BRA `(.L_x_265) ;  /* 0xfffffff400987947 */ /* 0x000fea000383ffff */
        .weak           $__internal_0_$__cuda_sm20_rcp_rn_f32_slowpath
        .type           $__internal_0_$__cuda_sm20_rcp_rn_f32_slowpath,@function
        .size           $__internal_0_$__cuda_sm20_rcp_rn_f32_slowpath,(.L_x_271 - $__internal_0_$__cuda_sm20_rcp_rn_f32_slowpath)
$__internal_0_$__cuda_sm20_rcp_rn_f32_slowpath:
[----:B------:R-:W-:Y:S01]  /*ace0*/  IMAD.SHL.U32 R0, R3, 0x2, RZ ;  /* 0x0000000203007824 */ /* 0x000fe200078e00ff */
[----:B------:R-:W-:Y:S04]  /*acf0*/  BSSY B0, `(.L_x_266) ;  /* 0x0000030000007945 */ /* 0x000fe80003800000 */
[----:B------:R-:W-:-:S04]  /*ad00*/  SHF.R.U32.HI R43, RZ, 0x18, R0 ;  /* 0x00000018ff2b7819 */ /* 0x000fc80000011600 */
[----:B------:R-:W-:-:S13]  /*ad10*/  ISETP.NE.U32.AND P2, PT, R43, RZ, PT ;  /* 0x000000ff2b00720c */ /* 0x000fda0003f45070 */
[----:B------:R-:W-:Y:S05]  /*ad20*/  @P2 BRA `(.L_x_267) ;  /* 0x0000000000282947 */ /* 0x000fea0003800000 */
[----:B------:R-:W-:-:S04]  /*ad30*/  SHF.L.U32 R0, R3, 0x1, RZ ;  /* 0x0000000103007819 */ /* 0x000fc800000006ff */
[----:B------:R-:W-:-:S13]  /*ad40*/  ISETP.NE.AND P2, PT, R0, RZ, PT ;  /* 0x000000ff0000720c */ /* 0x000fda0003f45270 */
[----:B------:R-:W-:Y:S01]  /*ad50*/  @P2 FFMA R11, R3, 1.84467440737095516160e+19, RZ ;  /* 0x5f800000030b2823 */ /* 0x000fe200000000ff */
[----:B------:R-:W-:Y:S08]  /*ad60*/  @!P2 MUFU.RCP R10, R3 ;  /* 0x00000003000aa308 */ /* 0x000ff00000001000 */
[----:B------:R-:W1:Y:S02]  /*ad70*/  @P2 MUFU.RCP R0, R11 ;  /* 0x0000000b00002308 */ /* 0x000e640000001000 */
[----:B-1----:R-:W-:-:S04]  /*ad80*/  @P2 FFMA R31, R11, R0, -1 ;  /* 0xbf8000000b1f2423 */ /* 0x002fc80000000000 */
[----:B------:R-:W-:-:S04]  /*ad90*/  @P2 FADD.FTZ R31, -R31, -RZ ;  /* 0x800000ff1f1f2221 */ /* 0x000fc80000010100 */
[----:B------:R-:W-:-:S04]  /*ada0*/  @P2 FFMA R0, R0, R31, R0 ;  /* 0x0000001f00002223 */ /* 0x000fc80000000000 */
[----:B------:R-:W-:Y:S01]  /*adb0*/  @P2 FFMA R10, R0, 1.84467440737095516160e+19, RZ ;  /* 0x5f800000000a2823 */ /* 0x000fe200000000ff */
[----:B------:R-:W-:Y:S06]  /*adc0*/  BRA `(.L_x_268) ;  /* 0x0000000000887947 */ /* 0x000fec0003800000 */
.L_x_267:
[----:B------:R-:W-:-:S05]  /*add0*/  VIADD R44, R43, 0xffffff03 ;  /* 0xffffff032b2c7836 */ /* 0x000fca0000000000 */
[----:B------:R-:W-:-:S13]  /*ade0*/  ISETP.GT.U32.AND P2, PT, R44, 0x1, PT ;  /* 0x000000012c00780c */ /* 0x000fda0003f44070 */
[----:B------:R-:W-:Y:S05]  /*adf0*/  @P2 BRA `(.L_x_269) ;  /* 0x0000000000782947 */ /* 0x000fea0003800000 */
[----:B------:R-:W-:Y:S02]  /*ae00*/  LOP3.LUT R0, R3, 0x7fffff, RZ, 0xc0, !PT ;  /* 0x007fffff03007812 */ /* 0x000fe400078ec0ff */
[----:B------:R-:W-:Y:S02]  /*ae10*/  MOV R33, 0x3 ;  /* 0x0000000300217802 */ /* 0x000fe40000000f00 */
[----:B------:R-:W-:Y:S02]  /*ae20*/  LOP3.LUT R0, R0, 0x3f800000, RZ, 0xfc, !PT ;  /* 0x3f80000000007812 */ /* 0x000fe400078efcff */
[----:B------:R-:W-:Y:S02]  /*ae30*/  SHF.L.U32 R33, R33, R44, RZ ;  /* 0x0000002c21217219 */ /* 0x000fe400000006ff */
[----:B------:R-:W1:Y:S02]  /*ae40*/  MUFU.RCP R11, R0 ;  /* 0x00000000000b7308 */ /* 0x000e640000001000 */
[----:B-1----:R-:W-:-:S04]  /*ae50*/  FFMA R10, R0, R11, -1 ;  /* 0xbf800000000a7423 */ /* 0x002fc8000000000b */
[----:B------:R-:W-:-:S04]  /*ae60*/  FADD.FTZ R10, -R10, -RZ ;  /* 0x800000ff0a0a7221 */ /* 0x000fc80000010100 */
[CCC-:B------:R-:W-:Y:S01]  /*ae70*/  FFMA.RM R31, R11.reuse, R10.reuse, R11.reuse ;  /* 0x0000000a0b1f7223 */ /* 0x1c0fe2000000400b */
[----:B------:R-:W-:-:S04]  /*ae80*/  FFMA.RP R32, R11, R10, R11 ;  /* 0x0000000a0b207223 */ /* 0x000fc8000000800b */
[C---:B------:R-:W-:Y:S02]  /*ae90*/  LOP3.LUT R10, R31.reuse, 0x7fffff, RZ, 0xc0, !PT ;  /* 0x007fffff1f0a7812 */ /* 0x040fe400078ec0ff */
[----:B------:R-:W-:Y:S02]  /*aea0*/  FSETP.NEU.FTZ.AND P2, PT, R31, R32, PT ;  /* 0x000000201f00720b */ /* 0x000fe40003f5d000 */
[----:B------:R-:W-:Y:S02]  /*aeb0*/  LOP3.LUT R10, R10, 0x800000, RZ, 0xfc, !PT ;  /* 0x008000000a0a7812 */ /* 0x000fe400078efcff */
[----:B------:R-:W-:Y:S02]  /*aec0*/  SEL R11, RZ, 0xffffffff, !P2 ;  /* 0xffffffffff0b7807 */ /* 0x000fe40005000000 */
[----:B------:R-:W-:-:S03]  /*aed0*/  LOP3.LUT R33, R33, R10, RZ, 0xc0, !PT ;  /* 0x0000000a21217212 */ /* 0x000fc600078ec0ff */
[----:B------:R-:W-:Y:S01]  /*aee0*/  IMAD.MOV R11, RZ, RZ, -R11 ;  /* 0x000000ffff0b7224 */ /* 0x000fe200078e0a0b */
[----:B------:R-:W-:-:S04]  /*aef0*/  SHF.R.U32.HI R33, RZ, R44, R33 ;  /* 0x0000002cff217219 */ /* 0x000fc80000011621 */
[--C-:B------:R-:W-:Y:S01]  /*af00*/  LOP3.LUT P3, RZ, R11, R44, R10.reuse, 0xf8, !PT ;  /* 0x0000002c0bff7212 */ /* 0x100fe2000786f80a */
[----:B------:R-:W-:Y:S01]  /*af10*/  VIADD R11, R43, 0xffffff04 ;  /* 0xffffff042b0b7836 */ /* 0x000fe20000000000 */
[C---:B------:R-:W-:Y:S02]  /*af20*/  LOP3.LUT P2, RZ, R33.reuse, 0x1, RZ, 0xc0, !PT ;  /* 0x0000000121ff7812 */ /* 0x040fe4000784c0ff */
[----:B------:R-:W-:Y:S02]  /*af30*/  LOP3.LUT P4, RZ, R33, 0x2, RZ, 0xc0, !PT ;  /* 0x0000000221ff7812 */ /* 0x000fe4000788c0ff */
[----:B------:R-:W-:Y:S02]  /*af40*/  SHF.R.U32.HI R10, RZ, R11, R10 ;  /* 0x0000000bff0a7219 */ /* 0x000fe4000001160a */
[----:B------:R-:W-:Y:S02]  /*af50*/  PLOP3.LUT P2, PT, P2, P3, P4, 0xe0, 0x0 ;  /* 0x000000000000781c */ /* 0x000fe40001747c40 */
[----:B------:R-:W-:-:S02]  /*af60*/  LOP3.LUT P3, RZ, R3, 0x7fffff, RZ, 0xc0, !PT ;  /* 0x007fffff03ff7812 */ /* 0x000fc4000786c0ff */
[----:B------:R-:W-:-:S04]  /*af70*/  SEL R0, RZ, 0x1, !P2 ;  /* 0x00000001ff007807 */ /* 0x000fc80005000000 */
[----:B------:R-:W-:-:S04]  /*af80*/  IADD3 R0, -R0, RZ, RZ ;  /* 0x000000ff00007210 */ /* 0x000fc80007ffe1ff */
[----:B------:R-:W-:-:S13]  /*af90*/  ISETP.GE.AND P2, PT, R0, RZ, PT ;  /* 0x000000ff0000720c */ /* 0x000fda0003f46270 */
[----:B------:R-:W-:-:S05]  /*afa0*/  @!P2 IADD3 R10, R10, 0x1, RZ ;  /* 0x000000010a0aa810 */ /* 0x000fca0007ffe0ff */
[----:B------:R-:W-:-:S05]  /*afb0*/  @!P3 IMAD.SHL.U32 R10, R10, 0x2, RZ ;  /* 0x000000020a0ab824 */ /* 0x000fca00078e00ff */
[----:B------:R-:W-:Y:S01]  /*afc0*/  LOP3.LUT R10, R10, 0x80000000, R3, 0xf8, !PT ;  /* 0x800000000a0a7812 */ /* 0x000fe200078ef803 */
[----:B------:R-:W-:Y:S06]  /*afd0*/  BRA `(.L_x_268) ;  /* 0x0000000000047947 */ /* 0x000fec0003800000 */
.L_x_269:
[----:B------:R1:W2:Y:S02]  /*afe0*/  MUFU.RCP R10, R3 ;  /* 0x00000003000a7308 */ /* 0x0002a40000001000 */
.L_x_268:
[----:B------:R-:W-:Y:S05]  /*aff0*/  BSYNC B0 ;  /* 0x0000000000007941 */ /* 0x000fea0003800000 */
.L_x_266:
[----:B--2---:R-:W-:Y:S01]  /*b000*/  MOV R0, R10 ;  /* 0x0000000a00007202 */ /* 0x004fe20000000f00 */
[----:B------:R-:W-:Y:S01]  /*b010*/  IMAD.MOV.U32 R10, RZ, RZ, R34 ;  /* 0x000000ffff0a7224 */ /* 0x000fe200078e0022 */
[----:B------:R-:W-:-:S04]  /*b020*/  MOV R11, 0x0 ;  /* 0x00000000000b7802 */ /* 0x000fc80000000f00 */
[----:B-1----:R-:W-:Y:S05]  /*b030*/  RET.REL.NODEC R10 `(_ZN7cutlass13device_kernelINS_4gemm6kernel13GemmUniversalIN4cute5tupleIJiiiiEEENS1_10collective13CollectiveMmaINS1_37MainloopSm90TmaGmmaWarpSpecializedFP8ILi17ENS5_IJNS4_1CILi1EEESB_SB_EEENS1_35KernelTmaWarpSpecializedCooperativeEEENS5_IJNSA_ILi128EEENSA_ILi64EEESG_EEENS_12float_e4m3_tENS5_IJlSB_lEEESI_SJ_NS4_8TiledMMAINS4_8MMA_AtomIJNS4_4SM904GMMA30MMA_64x64x32_F32E4M3E4M3_SS_TNILNSN_7ScaleInE1ELSP_1EEEEEENS4_6LayoutINS5_IJNSA_ILi2EEESB_SB_EEENS5_IJSB_NSA_ILi0EEESV_EEEEENS5_IJNS4_10UnderscoreESY_SY_EEEEENS4_13SM90_TMA_LOADENS4_14ComposedLayoutINS4_7SwizzleILi2ELi4ELi3EEENS4_18smem_ptr_flag_bitsILi8EEENSS_INS5_IJNSA_ILi8EEESG_EEENS5_IJSG_SB_EEEEEEEvNS4_8identityES11_S1B_vS1C_EENS_8epilogue10collective18CollectiveEpilogueINS1E_22Sm90TmaWarpSpecializedILi2ELi2ELi16ELb0ELb0EEEJSH_NS5_IJSF_NSA_ILi32EEEEEESI_SJ_SI_SJ_NS1E_6fusion15FusionCallbacksIS1I_NS1L_13LinCombEltActINS1E_6thread7SigmoidESI_fSI_fLNS_15FloatRoundStyleE2EEESH_S1K_JEEES11_NS12_INS13_ILi1ELi4ELi3EEES16_NSS_INS5_IJS17_S1J_EEENS5_IJS1J_SB_EEEEEEENS4_39AutoVectorizingCopyWithAssumedAlignmentILi128EEENS4_14SM90_TMA_STOREES1X_S1Z_NS4_9Copy_AtomIJNS4_17SM90_U32x4_STSM_NENS_6half_tEEEEvEEEvvEEEEvNT_6ParamsE) ;  /* 0xffffff4c0af07950 */ /* 0x002fea0003c3ffff */
.L_x_270:
[----:B------:R-:W-:-:S00]  /*b040*/  BRA `(.L_x_270) ;  /* 0xfffffffc00fc7947 */ /* 0x000fc0000383ffff */
[----:B------:R-:W-:-:S00]  /*b050*/  NOP ;  /* 0x0000000000007918 */ /* 0x000fc00000000000 */
        /* <DEDUP_REMOVED lines=10> */
.L_x_271:


//--------------------- .nv.global.init           --------------------------
	.section	.nv.global.init,"aw",@progbits
.nv.global.init:
	.type		$str$24,@object
	.size		$str$24,($str$25 - $str$24)
$str$24:
        /*0000*/ 	.byte	0x28, 0x61, 0x64, 0x64, 0x72, 0x65, 0x73, 0x73, 0x20, 0x26, 0x20, 0x6d, 0x61, 0x73, 0x6b, 0x29
        /*0010*/ 	.byte	0x20, 0x3d, 0x3d, 0x20, 0x30, 0x00
	.type		$str$25,@object
	.size		$str$25,(__unnamed_1 - $str$25)
$str$25:
        /*0016*/ 	.byte	0x2f, 0x74, 0x6d, 0x70, 0x2f, 0x63, 0x75, 0x74, 0x6c, 0x61, 0x73, 0x73, 0x5f, 0x73, 0x77, 0x65
        /*0026*/ 	.byte	0x65, 0x70, 0x5f, 0x73, 0x72, 0x63, 0x2f, 0x69, 0x6e, 0x63, 0x6c, 0x75, 0x64, 0x65, 0x2f, 0x63
        /*0036*/ 	.byte	0x75, 0x74, 0x65, 0x2f, 0x70, 0x6f, 0x69, 0x6e, 0x74, 0x65, 0x72, 0x5f, 0x66, 0x6c, 0x61, 0x67
        /*0046*/ 	.byte	0x67, 0x65, 0x64, 0x2e, 0x68, 0x70, 0x70, 0x00
	.type		__unnamed_1,@object
	.size		__unnamed_1,(.L_0 - __unnamed_1)
__unnamed_1:
        /*004e*/ 	.byte	0x61, 0x75, 0x74, 0x6f, 0x20, 0x63, 0x75, 0x74, 0x65, 0x3a, 0x3a, 0x61, 0x73, 0x5f, 0x70, 0x6f
        /* <DEDUP_REMOVED lines=27> */
        /*020e*/ 	.byte	0x3a, 0x43, 0x3c, 0x34, 0x30, 0x39, 0x36, 0x3e, 0x3e, 0x3e, 0x3e, 0x3e, 0x5d, 0x00
.L_0:


//--------------------- .nv.shared._ZN7cutlass13device_kernelINS_4gemm6kernel13GemmUniversalIN4cute5tupleIJiiiiEEENS1_10collective13CollectiveMmaINS1_37MainloopSm90TmaGmmaWarpSpecializedFP8ILi17ENS5_IJNS4_1CILi1EEESB_SB_EEENS1_35KernelTmaWarpSpecializedCooperativeEEENS5_IJNSA_ILi128EEENSA_ILi64EEESG_EEENS_12float_e4m3_tENS5_IJlSB_lEEESI_SJ_NS4_8TiledMMAINS4_8MMA_AtomIJNS4_4SM904GMMA30MMA_64x64x32_F32E4M3E4M3_SS_TNILNSN_7ScaleInE1ELSP_1EEEEEENS4_6LayoutINS5_IJNSA_ILi2EEESB_SB_EEENS5_IJSB_NSA_ILi0EEESV_EEEEENS5_IJNS4_10UnderscoreESY_SY_EEEEENS4_13SM90_TMA_LOADENS4_14ComposedLayoutINS4_7SwizzleILi2ELi4ELi3EEENS4_18smem_ptr_flag_bitsILi8EEENSS_INS5_IJNSA_ILi8EEESG_EEENS5_IJSG_SB_EEEEEEEvNS4_8identityES11_S1B_vS1C_EENS_8epilogue10collective18CollectiveEpilogueINS1E_22Sm90TmaWarpSpecializedILi2ELi2ELi16ELb0ELb0EEEJSH_NS5_IJSF_NSA_ILi32EEEEEESI_SJ_SI_SJ_NS1E_6fusion15FusionCallbacksIS1I_NS1L_13LinCombEltActINS1E_6thread7SigmoidESI_fSI_fLNS_15FloatRoundStyleE2EEESH_S1K_JEEES11_NS12_INS13_ILi1ELi4ELi3EEES16_NSS_INS5_IJS17_S1J_EEENS5_IJS1J_SB_EEEEEEENS4_39AutoVectorizingCopyWithAssumedAlignmentILi128EEENS4_14SM90_TMA_STOREES1X_S1Z_NS4_9Copy_AtomIJNS4_17SM90_U32x4_STSM_NENS_6half_tEEEEvEEEvvEEEEvNT_6ParamsE --------------------------
	.section	.nv.shared._ZN7cutlass13device_kernelINS_4gemm6kernel13GemmUniversalIN4cute5tupleIJiiiiEEENS1_10collective13CollectiveMmaINS1_37MainloopSm90TmaGmmaWarpSpecializedFP8ILi17ENS5_IJNS4_1CILi1EEESB_SB_EEENS1_35KernelTmaWarpSpecializedCooperativeEEENS5_IJNSA_ILi128EEENSA_ILi64EEESG_EEENS_12float_e4m3_tENS5_IJlSB_lEEESI_SJ_NS4_8TiledMMAINS4_8MMA_AtomIJNS4_4SM904GMMA30MMA_64x64x32_F32E4M3E4M3_SS_TNILNSN_7ScaleInE1ELSP_1EEEEEENS4_6LayoutINS5_IJNSA_ILi2EEESB_SB_EEENS5_IJSB_NSA_ILi0EEESV_EEEEENS5_IJNS4_10UnderscoreESY_SY_EEEEENS4_13SM90_TMA_LOADENS4_14ComposedLayoutINS4_7SwizzleILi2ELi4ELi3EEENS4_18smem_ptr_flag_bitsILi8EEENSS_INS5_IJNSA_ILi8EEESG_EEENS5_IJSG_SB_EEEEEEEvNS4_8identityES11_S1B_vS1C_EENS_8epilogue10collective18CollectiveEpilogueINS1E_22Sm90TmaWarpSpecializedILi2ELi2ELi16ELb0ELb0EEEJSH_NS5_IJSF_NSA_ILi32EEEEEESI_SJ_SI_SJ_NS1E_6fusion15FusionCallbacksIS1I_NS1L_13LinCombEltActINS1E_6thread7SigmoidESI_fSI_fLNS_15FloatRoundStyleE2EEESH_S1K_JEEES11_NS12_INS13_ILi1ELi4ELi3EEES16_NSS_INS5_IJS17_S1J_EEENS5_IJS1J_SB_EEEEEEENS4_39AutoVectorizingCopyWithAssumedAlignmentILi128EEENS4_14SM90_TMA_STOREES1X_S1Z_NS4_9Copy_AtomIJNS4_17SM90_U32x4_STSM_NENS_6half_tEEEEvEEEvvEEEEvNT_6ParamsE,"aw",@nobits
	.sectionflags	@""
	.align	16
	.zero		1024


//--------------------- .nv.shared.reserved.0     --------------------------
	.section	.nv.shared.reserved.0,"aw",@nobits
	.weak		__nv_reservedSMEM_offset_0_alias
	.size		__nv_reservedSMEM_offset_0_alias, 0, 0
	.other		__nv_reservedSMEM_offset_0_alias,@"STO_CUDA_RESERVED_SHARED STV_DEFAULT"
__nv_reservedSMEM_offset_0_alias:
	.zero		0


//--------------------- .nv.global                --------------------------
	.section	.nv.global,"aw",@nobits
.nv.global:
	.type		_ZN39_INTERNAL_d0595107_4_k_cu_cfd820d3_27954cute1_E,@object
	.size		_ZN39_INTERNAL_d0595107_4_k_cu_cfd820d3_27954cute1_E,(_ZN39_INTERNAL_d0595107_4_k_cu_cfd820d3_27954cuda3std3__45__cpo6cbeginE - _ZN39_INTERNAL_d0595107_4_k_cu_cfd820d3_27954cute1_E)
_ZN39_INTERNAL_d0595107_4_k_cu_cfd820d3_27954cute1_E:
	.zero		1
	.type		_ZN39_INTERNAL_d0595107_4_k_cu_cfd820d3_27954cuda3std3__45__cpo6cbeginE,@object
	.size		_ZN39_INTERNAL_d0595107_4_k_cu_cfd820d3_27954cuda3std3__45__cpo6cbeginE,(_ZN39_INTERNAL_d0595107_4_k_cu_cfd820d3_27954cuda3std3__48in_placeE - _ZN39_INTERNAL_d0595107_4_k_cu_cfd820d3_27954cuda3std3__45__cpo6cbeginE)
_ZN39_INTERNAL_d0595107_4_k_cu_cfd820d3_27954cuda3std3__45__cpo6cbeginE:
	.zero		1
	.type		_ZN39_INTERNAL_d0595107_4_k_cu_cfd820d3_27954cuda3std3__48in_placeE,@object
	.size		_ZN39_INTERNAL_d0595107_4_k_cu_cfd820d3_27954cuda3std3__48in_placeE,(_ZN39_INTERNAL_d0595107_4_k_cu_cfd820d3_27954cuda3std6ranges3__45__cpo9iter_moveE - _ZN39_INTERNAL_d0595107_4_k_cu_cfd820d3_27954cuda3std3__48in_placeE)
_ZN39_INTERNAL_d0595107_4_k_cu_cfd820d3_27954cuda3std3__48in_placeE:
	.zero		1
	.type		_ZN39_INTERNAL_d0595107_4_k_cu_cfd820d3_27954cuda3std6ranges3__45__cpo9iter_moveE,@object
	.size		_ZN39_INTERNAL_d0595107_4_k_cu_cfd820d3_27954cuda3std6ranges3__45__cpo9iter_moveE,(_ZN39_INTERNAL_d0595107_4_k_cu_cfd820d3_27954cuda3std3__45__cpo5beginE - _ZN39_INTERNAL_d0595107_4_k_cu_cfd820d3_27954cuda3std6ranges3__45__cpo9iter_moveE)
_ZN39_INTERNAL_d0595107_4_k_cu_cfd820d3_27954cuda3std6ranges3__45__cpo9iter_moveE:
	.zero		1
	.type		_ZN39_INTERNAL_d0595107_4_k_cu_cfd820d3_27954cuda3std3__45__cpo5beginE,@object
	.size		_ZN39_INTERNAL_d0595107_4_k_cu_cfd820d3_27954cuda3std3__45__cpo5beginE,(_ZN39_INTERNAL_d0595107_4_k_cu_cfd820d3_27954cuda3std3__441_GLOBAL__N__d0595107_4_k_cu_cfd820d3_27956ignoreE - _ZN39_INTERNAL_d0595107_4_k_cu_cfd820d3_27954cuda3std3__45__cpo5beginE)
_ZN39_INTERNAL_d0595107_4_k_cu_cfd820d3_27954cuda3std3__45__cpo5beginE:
	.zero		1
	.type		_ZN39_INTERNAL_d0595107_4_k_cu_cfd820d3_27954cuda3std3__441_GLOBAL__N__d0595107_4_k_cu_cfd820d3_27956ignoreE,@object
	.size		_ZN39_INTERNAL_d0595107_4_k_cu_cfd820d3_27954cuda3std3__441_GLOBAL__N__d0595107_4_k_cu_cfd820d3_27956ignoreE,(_ZN39_INTERNAL_d0595107_4_k_cu_cfd820d3_27954cute7productE - _ZN39_INTERNAL_d0595107_4_k_cu_cfd820d3_27954cuda3std3__441_GLOBAL__N__d0595107_4_k_cu_cfd820d3_27956ignoreE)
_ZN39_INTERNAL_d0595107_4_k_cu_cfd820d3_27954cuda3std3__441_GLOBAL__N__d0595107_4_k_cu_cfd820d3_27956ignoreE:
	.zero		1
	.type		_ZN39_INTERNAL_d0595107_4_k_cu_cfd820d3_27954cute7productE,@object
	.size		_ZN39_INTERNAL_d0595107_4_k_cu_cfd820d3_27954cute7productE,(_ZN39_INTERNAL_d0595107_4_k_cu_cfd820d3_27954cuda3std3__45__cpo3endE - _ZN39_INTERNAL_d0595107_4_k_cu_cfd820d3_27954cute7productE)
_ZN39_INTERNAL_d0595107_4_k_cu_cfd820d3_27954cute7productE:
	.zero		1
	.type		_ZN39_INTERNAL_d0595107_4_k_cu_cfd820d3_27954cuda3std3__45__cpo3endE,@object
	.size		_ZN39_INTERNAL_d0595107_4_k_cu_cfd820d3_27954cuda3std3__45__cpo3endE,(_ZN39_INTERNAL_d0595107_4_k_cu_cfd820d3_27954cuda3std3__419piecewise_constructE - _ZN39_INTERNAL_d0595107_4_k_cu_cfd820d3_27954cuda3std3__45__cpo3endE)
_ZN39_INTERNAL_d0595107_4_k_cu_cfd820d3_27954cuda3std3__45__cpo3endE:
	.zero		1
	.type		_ZN39_INTERNAL_d0595107_4_k_cu_cfd820d3_27954cuda3std3__419piecewise_constructE,@object
	.size		_ZN39_INTERNAL_d0595107_4_k_cu_cfd820d3_27954cuda3std3__419piecewise_constructE,(_ZN39_INTERNAL_d0595107_4_k_cu_cfd820d3_27954cuda3std3__45__cpo4cendE - _ZN39_INTERNAL_d0595107_4_k_cu_cfd820d3_27954cuda3std3__419piecewise_constructE)
_ZN39_INTERNAL_d0595107_4_k_cu_cfd820d3_27954cuda3std3__419piecewise_constructE:
	.zero		1
	.type		_ZN39_INTERNAL_d0595107_4_k_cu_cfd820d3_27954cuda3std3__45__cpo4cendE,@object
	.size		_ZN39_INTERNAL_d0595107_4_k_cu_cfd820d3_27954cuda3std3__45__cpo4cendE,(_ZN39_INTERNAL_d0595107_4_k_cu_cfd820d3_27954cuda3std6ranges3__45__cpo4swapE - _ZN39_INTERNAL_d0595107_4_k_cu_cfd820d3_27954cuda3std3__45__cpo4cendE)
_ZN39_INTERNAL_d0595107_4_k_cu_cfd820d3_27954cuda3std3__45__cpo4cendE:
	.zero		1
	.type		_ZN39_INTERNAL_d0595107_4_k_cu_cfd820d3_27954cuda3std6ranges3__45__cpo4swapE,@object
	.size		_ZN39_INTERNAL_d0595107_4_k_cu_cfd820d3_27954cuda3std6ranges3__45__cpo4swapE,(.L_8 - _ZN39_INTERNAL_d0595107_4_k_cu_cfd820d3_27954cuda3std6ranges3__45__cpo4swapE)
_ZN39_INTERNAL_d0595107_4_k_cu_cfd820d3_27954cuda3std6ranges3__45__cpo4swapE:
	.zero		1
.L_8:


//--------------------- .nv.constant0._ZN7cutlass13device_kernelINS_4gemm6kernel13GemmUniversalIN4cute5tupleIJiiiiEEENS1_10collective13CollectiveMmaINS1_37MainloopSm90TmaGmmaWarpSpecializedFP8ILi17ENS5_IJNS4_1CILi1EEESB_SB_EEENS1_35KernelTmaWarpSpecializedCooperativeEEENS5_IJNSA_ILi128EEENSA_ILi64EEESG_EEENS_12float_e4m3_tENS5_IJlSB_lEEESI_SJ_NS4_8TiledMMAINS4_8MMA_AtomIJNS4_4SM904GMMA30MMA_64x64x32_F32E4M3E4M3_SS_TNILNSN_7ScaleInE1ELSP_1EEEEEENS4_6LayoutINS5_IJNSA_ILi2EEESB_SB_EEENS5_IJSB_NSA_ILi0EEESV_EEEEENS5_IJNS4_10UnderscoreESY_SY_EEEEENS4_13SM90_TMA_LOADENS4_14ComposedLayoutINS4_7SwizzleILi2ELi4ELi3EEENS4_18smem_ptr_flag_bitsILi8EEENSS_INS5_IJNSA_ILi8EEESG_EEENS5_IJSG_SB_EEEEEEEvNS4_8identityES11_S1B_vS1C_EENS_8epilogue10collective18CollectiveEpilogueINS1E_22Sm90TmaWarpSpecializedILi2ELi2ELi16ELb0ELb0EEEJSH_NS5_IJSF_NSA_ILi32EEEEEESI_SJ_SI_SJ_NS1E_6fusion15FusionCallbacksIS1I_NS1L_13LinCombEltActINS1E_6thread7SigmoidESI_fSI_fLNS_15FloatRoundStyleE2EEESH_S1K_JEEES11_NS12_INS13_ILi1ELi4ELi3EEES16_NSS_INS5_IJS17_S1J_EEENS5_IJS1J_SB_EEEEEEENS4_39AutoVectorizingCopyWithAssumedAlignmentILi128EEENS4_14SM90_TMA_STOREES1X_S1Z_NS4_9Copy_AtomIJNS4_17SM90_U32x4_STSM_NENS_6half_tEEEEvEEEvvEEEEvNT_6ParamsE --------------------------
	.section	.nv.constant0._ZN7cutlass13device_kernelINS_4gemm6kernel13GemmUniversalIN4cute5tupleIJiiiiEEENS1_10collective13CollectiveMmaINS1_37MainloopSm90TmaGmmaWarpSpecializedFP8ILi17ENS5_IJNS4_1CILi1EEESB_SB_EEENS1_35KernelTmaWarpSpecializedCooperativeEEENS5_IJNSA_ILi128EEENSA_ILi64EEESG_EEENS_12float_e4m3_tENS5_IJlSB_lEEESI_SJ_NS4_8TiledMMAINS4_8MMA_AtomIJNS4_4SM904GMMA30MMA_64x64x32_F32E4M3E4M3_SS_TNILNSN_7ScaleInE1ELSP_1EEEEEENS4_6LayoutINS5_IJNSA_ILi2EEESB_SB_EEENS5_IJSB_NSA_ILi0EEESV_EEEEENS5_IJNS4_10UnderscoreESY_SY_EEEEENS4_13SM90_TMA_LOADENS4_14ComposedLayoutINS4_7SwizzleILi2ELi4ELi3EEENS4_18smem_ptr_flag_bitsILi8EEENSS_INS5_IJNSA_ILi8EEESG_EEENS5_IJSG_SB_EEEEEEEvNS4_8identityES11_S1B_vS1C_EENS_8epilogue10collective18CollectiveEpilogueINS1E_22Sm90TmaWarpSpecializedILi2ELi2ELi16ELb0ELb0EEEJSH_NS5_IJSF_NSA_ILi32EEEEEESI_SJ_SI_SJ_NS1E_6fusion15FusionCallbacksIS1I_NS1L_13LinCombEltActINS1E_6thread7SigmoidESI_fSI_fLNS_15FloatRoundStyleE2EEESH_S1K_JEEES11_NS12_INS13_ILi1ELi4ELi3EEES16_NSS_INS5_IJS17_S1J_EEENS5_IJS1J_SB_EEEEEEENS4_39AutoVectorizingCopyWithAssumedAlignmentILi128EEENS4_14SM90_TMA_STOREES1X_S1Z_NS4_9Copy_AtomIJNS4_17SM90_U32x4_STSM_NENS_6half_tEEEEvEEEvvEEEEvNT_6ParamsE,"a",@progbits
	.sectionflags	@""
	.align	4
.nv.constant0._ZN7cutlass13device_kernelINS_4gemm6kernel13GemmUniversalIN4cute5tupleIJiiiiEEENS1_10collective13CollectiveMmaINS1_37MainloopSm90TmaGmmaWarpSpecializedFP8ILi17ENS5_IJNS4_1CILi1EEESB_SB_EEENS1_35KernelTmaWarpSpecializedCooperativeEEENS5_IJNSA_ILi128EEENSA_ILi64EEESG_EEENS_12float_e4m3_tENS5_IJlSB_lEEESI_SJ_NS4_8TiledMMAINS4_8MMA_AtomIJNS4_4SM904GMMA30MMA_64x64x32_F32E4M3E4M3_SS_TNILNSN_7ScaleInE1ELSP_1EEEEEENS4_6LayoutINS5_IJNSA_ILi2EEESB_SB_EEENS5_IJSB_NSA_ILi0EEESV_EEEEENS5_IJNS4_10UnderscoreESY_SY_EEEEENS4_13SM90_TMA_LOADENS4_14ComposedLayoutINS4_7SwizzleILi2ELi4ELi3EEENS4_18smem_ptr_flag_bitsILi8EEENSS_INS5_IJNSA_ILi8EEESG_EEENS5_IJSG_SB_EEEEEEEvNS4_8identityES11_S1B_vS1C_EENS_8epilogue10collective18CollectiveEpilogueINS1E_22Sm90TmaWarpSpecializedILi2ELi2ELi16ELb0ELb0EEEJSH_NS5_IJSF_NSA_ILi32EEEEEESI_SJ_SI_SJ_NS1E_6fusion15FusionCallbacksIS1I_NS1L_13LinCombEltActINS1E_6thread7SigmoidESI_fSI_fLNS_15FloatRoundStyleE2EEESH_S1K_JEEES11_NS12_INS13_ILi1ELi4ELi3EEES16_NSS_INS5_IJS17_S1J_EEENS5_IJS1J_SB_EEEEEEENS4_39AutoVectorizingCopyWithAssumedAlignmentILi128EEENS4_14SM90_TMA_STOREES1X_S1Z_NS4_9Copy_AtomIJNS4_17SM90_U32x4_STSM_NENS_6half_tEEEEvEEEvvEEEEvNT_6ParamsE:
	.zero		2432


//--------------------- SYMBOLS --------------------------

	.type		.nv.reservedSmem.offset0,@object
	.size		.nv.reservedSmem.offset0,0x4
	.type		__assertfail,@function
